	.target	sm_100a

	.elftype	@"ET_EXEC"


//--------------------- .note.nv.tkinfo           --------------------------
	.section	.note.nv.tkinfo,"",@"SHT_NOTE"
	.sectionflags	@"SHF_NOTE_NV_TKINFO"
	.tkinfo
        /*0018*/ 	.word	0x00000002
        /*0030*/ 	.string	""
        /*0030*/ 	.string	"ptxas"
        /*0030*/ 	.string	"Cuda compilation tools, release 13.0, V13.0.88"
        /*0030*/ 	.string	"Build cuda_13.0.r13.0/compiler.36424714_0"
        /*0030*/ 	.string	"-arch sm_100a -m 64 "



//--------------------- .note.nv.cuinfo           --------------------------
	.section	.note.nv.cuinfo,"",@"SHT_NOTE"
	.sectionflags	@"SHF_NOTE_NV_CUINFO"
        /*0018*/ 	.short	0x0002
        /*001a*/ 	.short	0x0064
        /*001c*/ 	.short	0x0082
	.zero		2


//--------------------- .nv.info                  --------------------------
	.section	.nv.info,"",@"SHT_CUDA_INFO"
	.align	4


	//----- nvinfo : EIATTR_REGCOUNT
	.align		4
        /*0000*/ 	.byte	0x04, 0x2f
        /*0002*/ 	.short	(.L_12 - .L_11)
	.align		4
.L_11:
        /*0004*/ 	.word	index@(_ZN7cutlass13device_kernelIN5flash11enable_sm90INS1_16FlashAttnFwdSm90INS1_25CollectiveMainloopFwdSm90ILi2EN4cute5tupleIJNS5_1CILi1EEES8_S8_EEENS6_IJNS7_ILi128EEENS7_ILi96EEENS7_ILi64EEEEEELi256ENS_6half_tEfNS_4arch4Sm90ELb1ELb0ELb1ELb1ELb0ELb1ELb1ELb1ELb0ELb0ELb0ELb0EEENS1_21CollectiveEpilogueFwdINS6_IJSA_NS7_ILi256EEESB_EEES9_SE_SG_Li256ELb1ELb0ELb0ELb0EEENS1_36VarlenDynamicPersistentTileSchedulerILi128ELi96ELi256ELi32ELb0ELb0ELb1ELb1ELb1ELb1EEEEEEEEEvNT_6ParamsE)
        /*0008*/ 	.word	0x00000004


	//----- nvinfo : EIATTR_FRAME_SIZE
	.align		4
.L_12:
        /*000c*/ 	.byte	0x04, 0x11
        /*000e*/ 	.short	(.L_14 - .L_13)
	.align		4
.L_13:
        /*0010*/ 	.word	index@(_ZN7cutlass13device_kernelIN5flash11enable_sm90INS1_16FlashAttnFwdSm90INS1_25CollectiveMainloopFwdSm90ILi2EN4cute5tupleIJNS5_1CILi1EEES8_S8_EEENS6_IJNS7_ILi128EEENS7_ILi96EEENS7_ILi64EEEEEELi256ENS_6half_tEfNS_4arch4Sm90ELb1ELb0ELb1ELb1ELb0ELb1ELb1ELb1ELb0ELb0ELb0ELb0EEENS1_21CollectiveEpilogueFwdINS6_IJSA_NS7_ILi256EEESB_EEES9_SE_SG_Li256ELb1ELb0ELb0ELb0EEENS1_36VarlenDynamicPersistentTileSchedulerILi128ELi96ELi256ELi32ELb0ELb0ELb1ELb1ELb1ELb1EEEEEEEEEvNT_6ParamsE)
        /*0014*/ 	.word	0x00000000


	//----- nvinfo : EIATTR_REGCOUNT
	.align		4
.L_14:
        /*0018*/ 	.byte	0x04, 0x2f
        /*001a*/ 	.short	(.L_16 - .L_15)
	.align		4
.L_15:
        /*001c*/ 	.word	index@(_ZN7cutlass13device_kernelIN5flash11enable_sm90INS1_16FlashAttnFwdSm90INS1_25CollectiveMainloopFwdSm90ILi2EN4cute5tupleIJNS5_1CILi1EEES8_S8_EEENS6_IJNS7_ILi128EEENS7_ILi96EEENS7_ILi64EEEEEELi256ENS_6half_tEfNS_4arch4Sm90ELb1ELb0ELb1ELb1ELb0ELb0ELb1ELb1ELb0ELb0ELb0ELb0EEENS1_21CollectiveEpilogueFwdINS6_IJSA_NS7_ILi256EEESB_EEES9_SE_SG_Li256ELb1ELb0ELb0ELb0EEENS1_36VarlenDynamicPersistentTileSchedulerILi128ELi96ELi256ELi32ELb0ELb0ELb1ELb1ELb1ELb1EEEEEEEEEvNT_6ParamsE)
        /*0020*/ 	.word	0x00000004


	//----- nvinfo : EIATTR_FRAME_SIZE
	.align		4
.L_16:
        /*0024*/ 	.byte	0x04, 0x11
        /*0026*/ 	.short	(.L_18 - .L_17)
	.align		4
.L_17:
        /*0028*/ 	.word	index@(_ZN7cutlass13device_kernelIN5flash11enable_sm90INS1_16FlashAttnFwdSm90INS1_25CollectiveMainloopFwdSm90ILi2EN4cute5tupleIJNS5_1CILi1EEES8_S8_EEENS6_IJNS7_ILi128EEENS7_ILi96EEENS7_ILi64EEEEEELi256ENS_6half_tEfNS_4arch4Sm90ELb1ELb0ELb1ELb1ELb0ELb0ELb1ELb1ELb0ELb0ELb0ELb0EEENS1_21CollectiveEpilogueFwdINS6_IJSA_NS7_ILi256EEESB_EEES9_SE_SG_Li256ELb1ELb0ELb0ELb0EEENS1_36VarlenDynamicPersistentTileSchedulerILi128ELi96ELi256ELi32ELb0ELb0ELb1ELb1ELb1ELb1EEEEEEEEEvNT_6ParamsE)
        /*002c*/ 	.word	0x00000000


	//----- nvinfo : EIATTR_REGCOUNT
	.align		4
.L_18:
        /*0030*/ 	.byte	0x04, 0x2f
        /*0032*/ 	.short	(.L_20 - .L_19)
	.align		4
.L_19:
        /*0034*/ 	.word	index@(_ZN7cutlass13device_kernelIN5flash11enable_sm90INS1_16FlashAttnFwdSm90INS1_25CollectiveMainloopFwdSm90ILi2EN4cute5tupleIJNS5_1CILi1EEES8_S8_EEENS6_IJNS7_ILi128EEENS7_ILi96EEENS7_ILi64EEEEEELi256ENS_6half_tEfNS_4arch4Sm90ELb1ELb0ELb1ELb1ELb0ELb1ELb0ELb1ELb0ELb0ELb0ELb0EEENS1_21CollectiveEpilogueFwdINS6_IJSA_NS7_ILi256EEESB_EEES9_SE_SG_Li256ELb1ELb0ELb0ELb0EEENS1_36VarlenDynamicPersistentTileSchedulerILi128ELi96ELi256ELi32ELb0ELb0ELb1ELb1ELb1ELb1EEEEEEEEEvNT_6ParamsE)
        /*0038*/ 	.word	0x00000004


	//----- nvinfo : EIATTR_FRAME_SIZE
	.align		4
.L_20:
        /*003c*/ 	.byte	0x04, 0x11
        /*003e*/ 	.short	(.L_22 - .L_21)
	.align		4
.L_21:
        /*0040*/ 	.word	index@(_ZN7cutlass13device_kernelIN5flash11enable_sm90INS1_16FlashAttnFwdSm90INS1_25CollectiveMainloopFwdSm90ILi2EN4cute5tupleIJNS5_1CILi1EEES8_S8_EEENS6_IJNS7_ILi128EEENS7_ILi96EEENS7_ILi64EEEEEELi256ENS_6half_tEfNS_4arch4Sm90ELb1ELb0ELb1ELb1ELb0ELb1ELb0ELb1ELb0ELb0ELb0ELb0EEENS1_21CollectiveEpilogueFwdINS6_IJSA_NS7_ILi256EEESB_EEES9_SE_SG_Li256ELb1ELb0ELb0ELb0EEENS1_36VarlenDynamicPersistentTileSchedulerILi128ELi96ELi256ELi32ELb0ELb0ELb1ELb1ELb1ELb1EEEEEEEEEvNT_6ParamsE)
        /*0044*/ 	.word	0x00000000


	//----- nvinfo : EIATTR_REGCOUNT
	.align		4
.L_22:
        /*0048*/ 	.byte	0x04, 0x2f
        /*004a*/ 	.short	(.L_24 - .L_23)
	.align		4
.L_23:
        /*004c*/ 	.word	index@(_ZN7cutlass13device_kernelIN5flash11enable_sm90INS1_16FlashAttnFwdSm90INS1_25CollectiveMainloopFwdSm90ILi2EN4cute5tupleIJNS5_1CILi1EEES8_S8_EEENS6_IJNS7_ILi128EEENS7_ILi96EEENS7_ILi64EEEEEELi256ENS_6half_tEfNS_4arch4Sm90ELb1ELb0ELb1ELb1ELb0ELb0ELb0ELb1ELb0ELb0ELb0ELb0EEENS1_21CollectiveEpilogueFwdINS6_IJSA_NS7_ILi256EEESB_EEES9_SE_SG_Li256ELb1ELb0ELb0ELb0EEENS1_36VarlenDynamicPersistentTileSchedulerILi128ELi96ELi256ELi32ELb0ELb0ELb1ELb1ELb1ELb1EEEEEEEEEvNT_6ParamsE)
        /*0050*/ 	.word	0x00000004


	//----- nvinfo : EIATTR_FRAME_SIZE
	.align		4
.L_24:
        /*0054*/ 	.byte	0x04, 0x11
        /*0056*/ 	.short	(.L_26 - .L_25)
	.align		4
.L_25:
        /*0058*/ 	.word	index@(_ZN7cutlass13device_kernelIN5flash11enable_sm90INS1_16FlashAttnFwdSm90INS1_25CollectiveMainloopFwdSm90ILi2EN4cute5tupleIJNS5_1CILi1EEES8_S8_EEENS6_IJNS7_ILi128EEENS7_ILi96EEENS7_ILi64EEEEEELi256ENS_6half_tEfNS_4arch4Sm90ELb1ELb0ELb1ELb1ELb0ELb0ELb0ELb1ELb0ELb0ELb0ELb0EEENS1_21CollectiveEpilogueFwdINS6_IJSA_NS7_ILi256EEESB_EEES9_SE_SG_Li256ELb1ELb0ELb0ELb0EEENS1_36VarlenDynamicPersistentTileSchedulerILi128ELi96ELi256ELi32ELb0ELb0ELb1ELb1ELb1ELb1EEEEEEEEEvNT_6ParamsE)
        /*005c*/ 	.word	0x00000000


	//----- nvinfo : EIATTR_REGCOUNT
	.align		4
.L_26:
        /*0060*/ 	.byte	0x04, 0x2f
        /*0062*/ 	.short	(.L_28 - .L_27)
	.align		4
.L_27:
        /*0064*/ 	.word	index@(_ZN7cutlass13device_kernelIN5flash11enable_sm90INS1_16FlashAttnFwdSm90INS1_25CollectiveMainloopFwdSm90ILi2EN4cute5tupleIJNS5_1CILi1EEES8_S8_EEENS6_IJNS7_ILi128EEENS7_ILi96EEENS7_ILi64EEEEEELi256ENS_6half_tEfNS_4arch4Sm90ELb1ELb0ELb1ELb0ELb0ELb0ELb1ELb1ELb0ELb0ELb0ELb0EEENS1_21CollectiveEpilogueFwdINS6_IJSA_NS7_ILi256EEESB_EEES9_SE_SG_Li256ELb0ELb0ELb0ELb0EEENS1_30DynamicPersistentTileSchedulerILi256ELi32ELb0ELb0ELb1EEEEEEEEEvNT_6ParamsE)
        /*0068*/ 	.word	0x00000004


	//----- nvinfo : EIATTR_FRAME_SIZE
	.align		4
.L_28:
        /*006c*/ 	.byte	0x04, 0x11
        /*006e*/ 	.short	(.L_30 - .L_29)
	.align		4
.L_29:
        /*0070*/ 	.word	index@(_ZN7cutlass13device_kernelIN5flash11enable_sm90INS1_16FlashAttnFwdSm90INS1_25CollectiveMainloopFwdSm90ILi2EN4cute5tupleIJNS5_1CILi1EEES8_S8_EEENS6_IJNS7_ILi128EEENS7_ILi96EEENS7_ILi64EEEEEELi256ENS_6half_tEfNS_4arch4Sm90ELb1ELb0ELb1ELb0ELb0ELb0ELb1ELb1ELb0ELb0ELb0ELb0EEENS1_21CollectiveEpilogueFwdINS6_IJSA_NS7_ILi256EEESB_EEES9_SE_SG_Li256ELb0ELb0ELb0ELb0EEENS1_30DynamicPersistentTileSchedulerILi256ELi32ELb0ELb0ELb1EEEEEEEEEvNT_6ParamsE)
        /*0074*/ 	.word	0x00000000


	//----- nvinfo : EIATTR_REGCOUNT
	.align		4
.L_30:
        /*0078*/ 	.byte	0x04, 0x2f
        /*007a*/ 	.short	(.L_32 - .L_31)
	.align		4
.L_31:
        /*007c*/ 	.word	index@(_ZN7cutlass13device_kernelIN5flash11enable_sm90INS1_16FlashAttnFwdSm90INS1_25CollectiveMainloopFwdSm90ILi2EN4cute5tupleIJNS5_1CILi1EEES8_S8_EEENS6_IJNS7_ILi128EEENS7_ILi96EEENS7_ILi64EEEEEELi256ENS_6half_tEfNS_4arch4Sm90ELb1ELb0ELb1ELb0ELb0ELb0ELb0ELb1ELb0ELb0ELb0ELb0EEENS1_21CollectiveEpilogueFwdINS6_IJSA_NS7_ILi256EEESB_EEES9_SE_SG_Li256ELb0ELb0ELb0ELb0EEENS1_30DynamicPersistentTileSchedulerILi256ELi32ELb0ELb0ELb1EEEEEEEEEvNT_6ParamsE)
        /*0080*/ 	.word	0x00000004


	//----- nvinfo : EIATTR_FRAME_SIZE
	.align		4
.L_32:
        /*0084*/ 	.byte	0x04, 0x11
        /*0086*/ 	.short	(.L_34 - .L_33)
	.align		4
.L_33:
        /*0088*/ 	.word	index@(_ZN7cutlass13device_kernelIN5flash11enable_sm90INS1_16FlashAttnFwdSm90INS1_25CollectiveMainloopFwdSm90ILi2EN4cute5tupleIJNS5_1CILi1EEES8_S8_EEENS6_IJNS7_ILi128EEENS7_ILi96EEENS7_ILi64EEEEEELi256ENS_6half_tEfNS_4arch4Sm90ELb1ELb0ELb1ELb0ELb0ELb0ELb0ELb1ELb0ELb0ELb0ELb0EEENS1_21CollectiveEpilogueFwdINS6_IJSA_NS7_ILi256EEESB_EEES9_SE_SG_Li256ELb0ELb0ELb0ELb0EEENS1_30DynamicPersistentTileSchedulerILi256ELi32ELb0ELb0ELb1EEEEEEEEEvNT_6ParamsE)
        /*008c*/ 	.word	0x00000000


	//----- nvinfo : EIATTR_REGCOUNT
	.align		4
.L_34:
        /*0090*/ 	.byte	0x04, 0x2f
        /*0092*/ 	.short	(.L_36 - .L_35)
	.align		4
.L_35:
        /*0094*/ 	.word	index@(_ZN7cutlass13device_kernelIN5flash11enable_sm90INS1_16FlashAttnFwdSm90INS1_25CollectiveMainloopFwdSm90ILi2EN4cute5tupleIJNS5_1CILi1EEES8_S8_EEENS6_IJNS7_ILi128EEENS7_ILi96EEENS7_ILi64EEEEEELi256ENS_6half_tEfNS_4arch4Sm90ELb0ELb1ELb1ELb1ELb0ELb1ELb1ELb1ELb0ELb0ELb0ELb0EEENS1_21CollectiveEpilogueFwdINS6_IJSA_NS7_ILi256EEESB_EEES9_SE_SG_Li256ELb1ELb0ELb0ELb0EEENS1_36VarlenDynamicPersistentTileSchedulerILi128ELi96ELi256ELi32ELb0ELb0ELb1ELb1ELb0ELb1EEEEEEEEEvNT_6ParamsE)
        /*0098*/ 	.word	0x00000004


	//----- nvinfo : EIATTR_FRAME_SIZE
	.align		4
.L_36:
        /*009c*/ 	.byte	0x04, 0x11
        /*009e*/ 	.short	(.L_38 - .L_37)
	.align		4
.L_37:
        /*00a0*/ 	.word	index@(_ZN7cutlass13device_kernelIN5flash11enable_sm90INS1_16FlashAttnFwdSm90INS1_25CollectiveMainloopFwdSm90ILi2EN4cute5tupleIJNS5_1CILi1EEES8_S8_EEENS6_IJNS7_ILi128EEENS7_ILi96EEENS7_ILi64EEEEEELi256ENS_6half_tEfNS_4arch4Sm90ELb0ELb1ELb1ELb1ELb0ELb1ELb1ELb1ELb0ELb0ELb0ELb0EEENS1_21CollectiveEpilogueFwdINS6_IJSA_NS7_ILi256EEESB_EEES9_SE_SG_Li256ELb1ELb0ELb0ELb0EEENS1_36VarlenDynamicPersistentTileSchedulerILi128ELi96ELi256ELi32ELb0ELb0ELb1ELb1ELb0ELb1EEEEEEEEEvNT_6ParamsE)
        /*00a4*/ 	.word	0x00000000


	//----- nvinfo : EIATTR_REGCOUNT
	.align		4
.L_38:
        /*00a8*/ 	.byte	0x04, 0x2f
        /*00aa*/ 	.short	(.L_40 - .L_39)
	.align		4
.L_39:
        /*00ac*/ 	.word	index@(_ZN7cutlass13device_kernelIN5flash11enable_sm90INS1_16FlashAttnFwdSm90INS1_25CollectiveMainloopFwdSm90ILi2EN4cute5tupleIJNS5_1CILi1EEES8_S8_EEENS6_IJNS7_ILi128EEENS7_ILi96EEENS7_ILi64EEEEEELi256ENS_6half_tEfNS_4arch4Sm90ELb0ELb1ELb1ELb1ELb0ELb0ELb1ELb1ELb0ELb0ELb0ELb0EEENS1_21CollectiveEpilogueFwdINS6_IJSA_NS7_ILi256EEESB_EEES9_SE_SG_Li256ELb1ELb0ELb0ELb0EEENS1_36VarlenDynamicPersistentTileSchedulerILi128ELi96ELi256ELi32ELb0ELb0ELb1ELb1ELb0ELb1EEEEEEEEEvNT_6ParamsE)
        /*00b0*/ 	.word	0x00000004


	//----- nvinfo : EIATTR_FRAME_SIZE
	.align		4
.L_40:
        /*00b4*/ 	.byte	0x04, 0x11
        /*00b6*/ 	.short	(.L_42 - .L_41)
	.align		4
.L_41:
        /*00b8*/ 	.word	index@(_ZN7cutlass13device_kernelIN5flash11enable_sm90INS1_16FlashAttnFwdSm90INS1_25CollectiveMainloopFwdSm90ILi2EN4cute5tupleIJNS5_1CILi1EEES8_S8_EEENS6_IJNS7_ILi128EEENS7_ILi96EEENS7_ILi64EEEEEELi256ENS_6half_tEfNS_4arch4Sm90ELb0ELb1ELb1ELb1ELb0ELb0ELb1ELb1ELb0ELb0ELb0ELb0EEENS1_21CollectiveEpilogueFwdINS6_IJSA_NS7_ILi256EEESB_EEES9_SE_SG_Li256ELb1ELb0ELb0ELb0EEENS1_36VarlenDynamicPersistentTileSchedulerILi128ELi96ELi256ELi32ELb0ELb0ELb1ELb1ELb0ELb1EEEEEEEEEvNT_6ParamsE)
        /*00bc*/ 	.word	0x00000000


	//----- nvinfo : EIATTR_REGCOUNT
	.align		4
.L_42:
        /*00c0*/ 	.byte	0x04, 0x2f
        /*00c2*/ 	.short	(.L_44 - .L_43)
	.align		4
.L_43:
        /*00c4*/ 	.word	index@(_ZN7cutlass13device_kernelIN5flash11enable_sm90INS1_16FlashAttnFwdSm90INS1_25CollectiveMainloopFwdSm90ILi2EN4cute5tupleIJNS5_1CILi1EEES8_S8_EEENS6_IJNS7_ILi128EEENS7_ILi96EEENS7_ILi64EEEEEELi256ENS_6half_tEfNS_4arch4Sm90ELb0ELb1ELb1ELb1ELb0ELb1ELb0ELb1ELb0ELb0ELb0ELb0EEENS1_21CollectiveEpilogueFwdINS6_IJSA_NS7_ILi256EEESB_EEES9_SE_SG_Li256ELb1ELb0ELb0ELb0EEENS1_36VarlenDynamicPersistentTileSchedulerILi128ELi96ELi256ELi32ELb0ELb0ELb1ELb1ELb0ELb1EEEEEEEEEvNT_6ParamsE)
        /*00c8*/ 	.word	0x00000004


	//----- nvinfo : EIATTR_FRAME_SIZE
	.align		4
.L_44:
        /*00cc*/ 	.byte	0x04, 0x11
        /*00ce*/ 	.short	(.L_46 - .L_45)
	.align		4
.L_45:
        /*00d0*/ 	.word	index@(_ZN7cutlass13device_kernelIN5flash11enable_sm90INS1_16FlashAttnFwdSm90INS1_25CollectiveMainloopFwdSm90ILi2EN4cute5tupleIJNS5_1CILi1EEES8_S8_EEENS6_IJNS7_ILi128EEENS7_ILi96EEENS7_ILi64EEEEEELi256ENS_6half_tEfNS_4arch4Sm90ELb0ELb1ELb1ELb1ELb0ELb1ELb0ELb1ELb0ELb0ELb0ELb0EEENS1_21CollectiveEpilogueFwdINS6_IJSA_NS7_ILi256EEESB_EEES9_SE_SG_Li256ELb1ELb0ELb0ELb0EEENS1_36VarlenDynamicPersistentTileSchedulerILi128ELi96ELi256ELi32ELb0ELb0ELb1ELb1ELb0ELb1EEEEEEEEEvNT_6ParamsE)
        /*00d4*/ 	.word	0x00000000


	//----- nvinfo : EIATTR_REGCOUNT
	.align		4
.L_46:
        /*00d8*/ 	.byte	0x04, 0x2f
        /*00da*/ 	.short	(.L_48 - .L_47)
	.align		4
.L_47:
        /*00dc*/ 	.word	index@(_ZN7cutlass13device_kernelIN5flash11enable_sm90INS1_16FlashAttnFwdSm90INS1_25CollectiveMainloopFwdSm90ILi2EN4cute5tupleIJNS5_1CILi1EEES8_S8_EEENS6_IJNS7_ILi128EEENS7_ILi96EEENS7_ILi64EEEEEELi256ENS_6half_tEfNS_4arch4Sm90ELb0ELb1ELb1ELb1ELb0ELb0ELb0ELb1ELb0ELb0ELb0ELb0EEENS1_21CollectiveEpilogueFwdINS6_IJSA_NS7_ILi256EEESB_EEES9_SE_SG_Li256ELb1ELb0ELb0ELb0EEENS1_36VarlenDynamicPersistentTileSchedulerILi128ELi96ELi256ELi32ELb0ELb0ELb1ELb1ELb0ELb1EEEEEEEEEvNT_6ParamsE)
        /*00e0*/ 	.word	0x00000004


	//----- nvinfo : EIATTR_FRAME_SIZE
	.align		4
.L_48:
        /*00e4*/ 	.byte	0x04, 0x11
        /*00e6*/ 	.short	(.L_50 - .L_49)
	.align		4
.L_49:
        /*00e8*/ 	.word	index@(_ZN7cutlass13device_kernelIN5flash11enable_sm90INS1_16FlashAttnFwdSm90INS1_25CollectiveMainloopFwdSm90ILi2EN4cute5tupleIJNS5_1CILi1EEES8_S8_EEENS6_IJNS7_ILi128EEENS7_ILi96EEENS7_ILi64EEEEEELi256ENS_6half_tEfNS_4arch4Sm90ELb0ELb1ELb1ELb1ELb0ELb0ELb0ELb1ELb0ELb0ELb0ELb0EEENS1_21CollectiveEpilogueFwdINS6_IJSA_NS7_ILi256EEESB_EEES9_SE_SG_Li256ELb1ELb0ELb0ELb0EEENS1_36VarlenDynamicPersistentTileSchedulerILi128ELi96ELi256ELi32ELb0ELb0ELb1ELb1ELb0ELb1EEEEEEEEEvNT_6ParamsE)
        /*00ec*/ 	.word	0x00000000


	//----- nvinfo : EIATTR_REGCOUNT
	.align		4
.L_50:
        /*00f0*/ 	.byte	0x04, 0x2f
        /*00f2*/ 	.short	(.L_52 - .L_51)
	.align		4
.L_51:
        /*00f4*/ 	.word	index@(_ZN7cutlass13device_kernelIN5flash11enable_sm90INS1_16FlashAttnFwdSm90INS1_25CollectiveMainloopFwdSm90ILi2EN4cute5tupleIJNS5_1CILi1EEES8_S8_EEENS6_IJNS7_ILi128EEENS7_ILi96EEENS7_ILi64EEEEEELi256ENS_6half_tEfNS_4arch4Sm90ELb0ELb1ELb1ELb0ELb0ELb0ELb1ELb1ELb0ELb0ELb0ELb0EEENS1_21CollectiveEpilogueFwdINS6_IJSA_NS7_ILi256EEESB_EEES9_SE_SG_Li256ELb0ELb0ELb0ELb0EEENS1_30DynamicPersistentTileSchedulerILi256ELi32ELb0ELb0ELb1EEEEEEEEEvNT_6ParamsE)
        /*00f8*/ 	.word	0x00000004


	//----- nvinfo : EIATTR_FRAME_SIZE
	.align		4
.L_52:
        /*00fc*/ 	.byte	0x04, 0x11
        /*00fe*/ 	.short	(.L_54 - .L_53)
	.align		4
.L_53:
        /*0100*/ 	.word	index@(_ZN7cutlass13device_kernelIN5flash11enable_sm90INS1_16FlashAttnFwdSm90INS1_25CollectiveMainloopFwdSm90ILi2EN4cute5tupleIJNS5_1CILi1EEES8_S8_EEENS6_IJNS7_ILi128EEENS7_ILi96EEENS7_ILi64EEEEEELi256ENS_6half_tEfNS_4arch4Sm90ELb0ELb1ELb1ELb0ELb0ELb0ELb1ELb1ELb0ELb0ELb0ELb0EEENS1_21CollectiveEpilogueFwdINS6_IJSA_NS7_ILi256EEESB_EEES9_SE_SG_Li256ELb0ELb0ELb0ELb0EEENS1_30DynamicPersistentTileSchedulerILi256ELi32ELb0ELb0ELb1EEEEEEEEEvNT_6ParamsE)
        /*0104*/ 	.word	0x00000000


	//----- nvinfo : EIATTR_REGCOUNT
	.align		4
.L_54:
        /*0108*/ 	.byte	0x04, 0x2f
        /*010a*/ 	.short	(.L_56 - .L_55)
	.align		4
.L_55:
        /*010c*/ 	.word	index@(_ZN7cutlass13device_kernelIN5flash11enable_sm90INS1_16FlashAttnFwdSm90INS1_25CollectiveMainloopFwdSm90ILi2EN4cute5tupleIJNS5_1CILi1EEES8_S8_EEENS6_IJNS7_ILi128EEENS7_ILi96EEENS7_ILi64EEEEEELi256ENS_6half_tEfNS_4arch4Sm90ELb0ELb1ELb1ELb0ELb0ELb0ELb0ELb1ELb0ELb0ELb0ELb0EEENS1_21CollectiveEpilogueFwdINS6_IJSA_NS7_ILi256EEESB_EEES9_SE_SG_Li256ELb0ELb0ELb0ELb0EEENS1_30DynamicPersistentTileSchedulerILi256ELi32ELb0ELb0ELb1EEEEEEEEEvNT_6ParamsE)
        /*0110*/ 	.word	0x00000004


	//----- nvinfo : EIATTR_FRAME_SIZE
	.align		4
.L_56:
        /*0114*/ 	.byte	0x04, 0x11
        /*0116*/ 	.short	(.L_58 - .L_57)
	.align		4
.L_57:
        /*0118*/ 	.word	index@(_ZN7cutlass13device_kernelIN5flash11enable_sm90INS1_16FlashAttnFwdSm90INS1_25CollectiveMainloopFwdSm90ILi2EN4cute5tupleIJNS5_1CILi1EEES8_S8_EEENS6_IJNS7_ILi128EEENS7_ILi96EEENS7_ILi64EEEEEELi256ENS_6half_tEfNS_4arch4Sm90ELb0ELb1ELb1ELb0ELb0ELb0ELb0ELb1ELb0ELb0ELb0ELb0EEENS1_21CollectiveEpilogueFwdINS6_IJSA_NS7_ILi256EEESB_EEES9_SE_SG_Li256ELb0ELb0ELb0ELb0EEENS1_30DynamicPersistentTileSchedulerILi256ELi32ELb0ELb0ELb1EEEEEEEEEvNT_6ParamsE)
        /*011c*/ 	.word	0x00000000


	//----- nvinfo : EIATTR_REGCOUNT
	.align		4
.L_58:
        /*0120*/ 	.byte	0x04, 0x2f
        /*0122*/ 	.short	(.L_60 - .L_59)
	.align		4
.L_59:
        /*0124*/ 	.word	index@(_ZN7cutlass13device_kernelIN5flash11enable_sm90INS1_16FlashAttnFwdSm90INS1_25CollectiveMainloopFwdSm90ILi2EN4cute5tupleIJNS5_1CILi1EEES8_S8_EEENS6_IJNS7_ILi128EEENS7_ILi96EEENS7_ILi64EEEEEELi256ENS_6half_tEfNS_4arch4Sm90ELb0ELb0ELb1ELb1ELb0ELb1ELb1ELb1ELb0ELb0ELb0ELb0EEENS1_21CollectiveEpilogueFwdINS6_IJSA_NS7_ILi256EEESB_EEES9_SE_SG_Li256ELb1ELb0ELb0ELb0EEENS1_36VarlenDynamicPersistentTileSchedulerILi128ELi96ELi256ELi32ELb0ELb0ELb1ELb0ELb1ELb1EEEEEEEEEvNT_6ParamsE)
        /*0128*/ 	.word	0x00000004


	//----- nvinfo : EIATTR_FRAME_SIZE
	.align		4
.L_60:
        /*012c*/ 	.byte	0x04, 0x11
        /*012e*/ 	.short	(.L_62 - .L_61)
	.align		4
.L_61:
        /*0130*/ 	.word	index@(_ZN7cutlass13device_kernelIN5flash11enable_sm90INS1_16FlashAttnFwdSm90INS1_25CollectiveMainloopFwdSm90ILi2EN4cute5tupleIJNS5_1CILi1EEES8_S8_EEENS6_IJNS7_ILi128EEENS7_ILi96EEENS7_ILi64EEEEEELi256ENS_6half_tEfNS_4arch4Sm90ELb0ELb0ELb1ELb1ELb0ELb1ELb1ELb1ELb0ELb0ELb0ELb0EEENS1_21CollectiveEpilogueFwdINS6_IJSA_NS7_ILi256EEESB_EEES9_SE_SG_Li256ELb1ELb0ELb0ELb0EEENS1_36VarlenDynamicPersistentTileSchedulerILi128ELi96ELi256ELi32ELb0ELb0ELb1ELb0ELb1ELb1EEEEEEEEEvNT_6ParamsE)
        /*0134*/ 	.word	0x00000000


	//----- nvinfo : EIATTR_REGCOUNT
	.align		4
.L_62:
        /*0138*/ 	.byte	0x04, 0x2f
        /*013a*/ 	.short	(.L_64 - .L_63)
	.align		4
.L_63:
        /*013c*/ 	.word	index@(_ZN7cutlass13device_kernelIN5flash11enable_sm90INS1_16FlashAttnFwdSm90INS1_25CollectiveMainloopFwdSm90ILi2EN4cute5tupleIJNS5_1CILi1EEES8_S8_EEENS6_IJNS7_ILi128EEENS7_ILi96EEENS7_ILi64EEEEEELi256ENS_6half_tEfNS_4arch4Sm90ELb0ELb0ELb1ELb1ELb0ELb0ELb1ELb1ELb0ELb0ELb0ELb0EEENS1_21CollectiveEpilogueFwdINS6_IJSA_NS7_ILi256EEESB_EEES9_SE_SG_Li256ELb1ELb0ELb0ELb0EEENS1_36VarlenDynamicPersistentTileSchedulerILi128ELi96ELi256ELi32ELb0ELb0ELb1ELb0ELb1ELb1EEEEEEEEEvNT_6ParamsE)
        /*0140*/ 	.word	0x00000004


	//----- nvinfo : EIATTR_FRAME_SIZE
	.align		4
.L_64:
        /*0144*/ 	.byte	0x04, 0x11
        /*0146*/ 	.short	(.L_66 - .L_65)
	.align		4
.L_65:
        /*0148*/ 	.word	index@(_ZN7cutlass13device_kernelIN5flash11enable_sm90INS1_16FlashAttnFwdSm90INS1_25CollectiveMainloopFwdSm90ILi2EN4cute5tupleIJNS5_1CILi1EEES8_S8_EEENS6_IJNS7_ILi128EEENS7_ILi96EEENS7_ILi64EEEEEELi256ENS_6half_tEfNS_4arch4Sm90ELb0ELb0ELb1ELb1ELb0ELb0ELb1ELb1ELb0ELb0ELb0ELb0EEENS1_21CollectiveEpilogueFwdINS6_IJSA_NS7_ILi256EEESB_EEES9_SE_SG_Li256ELb1ELb0ELb0ELb0EEENS1_36VarlenDynamicPersistentTileSchedulerILi128ELi96ELi256ELi32ELb0ELb0ELb1ELb0ELb1ELb1EEEEEEEEEvNT_6ParamsE)
        /*014c*/ 	.word	0x00000000


	//----- nvinfo : EIATTR_REGCOUNT
	.align		4
.L_66:
        /*0150*/ 	.byte	0x04, 0x2f
        /*0152*/ 	.short	(.L_68 - .L_67)
	.align		4
.L_67:
        /*0154*/ 	.word	index@(_ZN7cutlass13device_kernelIN5flash11enable_sm90INS1_16FlashAttnFwdSm90INS1_25CollectiveMainloopFwdSm90ILi2EN4cute5tupleIJNS5_1CILi1EEES8_S8_EEENS6_IJNS7_ILi128EEENS7_ILi96EEENS7_ILi64EEEEEELi256ENS_6half_tEfNS_4arch4Sm90ELb0ELb0ELb1ELb1ELb0ELb1ELb0ELb1ELb0ELb0ELb0ELb0EEENS1_21CollectiveEpilogueFwdINS6_IJSA_NS7_ILi256EEESB_EEES9_SE_SG_Li256ELb1ELb0ELb0ELb0EEENS1_36VarlenDynamicPersistentTileSchedulerILi128ELi96ELi256ELi32ELb0ELb0ELb1ELb0ELb1ELb1EEEEEEEEEvNT_6ParamsE)
        /*0158*/ 	.word	0x00000004


	//----- nvinfo : EIATTR_FRAME_SIZE
	.align		4
.L_68:
        /*015c*/ 	.byte	0x04, 0x11
        /*015e*/ 	.short	(.L_70 - .L_69)
	.align		4
.L_69:
        /*0160*/ 	.word	index@(_ZN7cutlass13device_kernelIN5flash11enable_sm90INS1_16FlashAttnFwdSm90INS1_25CollectiveMainloopFwdSm90ILi2EN4cute5tupleIJNS5_1CILi1EEES8_S8_EEENS6_IJNS7_ILi128EEENS7_ILi96EEENS7_ILi64EEEEEELi256ENS_6half_tEfNS_4arch4Sm90ELb0ELb0ELb1ELb1ELb0ELb1ELb0ELb1ELb0ELb0ELb0ELb0EEENS1_21CollectiveEpilogueFwdINS6_IJSA_NS7_ILi256EEESB_EEES9_SE_SG_Li256ELb1ELb0ELb0ELb0EEENS1_36VarlenDynamicPersistentTileSchedulerILi128ELi96ELi256ELi32ELb0ELb0ELb1ELb0ELb1ELb1EEEEEEEEEvNT_6ParamsE)
        /*0164*/ 	.word	0x00000000


	//----- nvinfo : EIATTR_REGCOUNT
	.align		4
.L_70:
        /*0168*/ 	.byte	0x04, 0x2f
        /*016a*/ 	.short	(.L_72 - .L_71)
	.align		4
.L_71:
        /*016c*/ 	.word	index@(_ZN7cutlass13device_kernelIN5flash11enable_sm90INS1_16FlashAttnFwdSm90INS1_25CollectiveMainloopFwdSm90ILi2EN4cute5tupleIJNS5_1CILi1EEES8_S8_EEENS6_IJNS7_ILi128EEENS7_ILi96EEENS7_ILi64EEEEEELi256ENS_6half_tEfNS_4arch4Sm90ELb0ELb0ELb1ELb1ELb0ELb0ELb0ELb1ELb0ELb0ELb0ELb0EEENS1_21CollectiveEpilogueFwdINS6_IJSA_NS7_ILi256EEESB_EEES9_SE_SG_Li256ELb1ELb0ELb0ELb0EEENS1_36VarlenDynamicPersistentTileSchedulerILi128ELi96ELi256ELi32ELb0ELb0ELb1ELb0ELb1ELb1EEEEEEEEEvNT_6ParamsE)
        /*0170*/ 	.word	0x00000004


	//----- nvinfo : EIATTR_FRAME_SIZE
	.align		4
.L_72:
        /*0174*/ 	.byte	0x04, 0x11
        /*0176*/ 	.short	(.L_74 - .L_73)
	.align		4
.L_73:
        /*0178*/ 	.word	index@(_ZN7cutlass13device_kernelIN5flash11enable_sm90INS1_16FlashAttnFwdSm90INS1_25CollectiveMainloopFwdSm90ILi2EN4cute5tupleIJNS5_1CILi1EEES8_S8_EEENS6_IJNS7_ILi128EEENS7_ILi96EEENS7_ILi64EEEEEELi256ENS_6half_tEfNS_4arch4Sm90ELb0ELb0ELb1ELb1ELb0ELb0ELb0ELb1ELb0ELb0ELb0ELb0EEENS1_21CollectiveEpilogueFwdINS6_IJSA_NS7_ILi256EEESB_EEES9_SE_SG_Li256ELb1ELb0ELb0ELb0EEENS1_36VarlenDynamicPersistentTileSchedulerILi128ELi96ELi256ELi32ELb0ELb0ELb1ELb0ELb1ELb1EEEEEEEEEvNT_6ParamsE)
        /*017c*/ 	.word	0x00000000


	//----- nvinfo : EIATTR_REGCOUNT
	.align		4
.L_74:
        /*0180*/ 	.byte	0x04, 0x2f
        /*0182*/ 	.short	(.L_76 - .L_75)
	.align		4
.L_75:
        /*0184*/ 	.word	index@(_ZN7cutlass13device_kernelIN5flash11enable_sm90INS1_16FlashAttnFwdSm90INS1_25CollectiveMainloopFwdSm90ILi2EN4cute5tupleIJNS5_1CILi1EEES8_S8_EEENS6_IJNS7_ILi128EEENS7_ILi96EEENS7_ILi64EEEEEELi256ENS_6half_tEfNS_4arch4Sm90ELb0ELb0ELb1ELb0ELb0ELb0ELb1ELb1ELb0ELb0ELb0ELb0EEENS1_21CollectiveEpilogueFwdINS6_IJSA_NS7_ILi256EEESB_EEES9_SE_SG_Li256ELb0ELb0ELb0ELb0EEENS1_29StaticPersistentTileSchedulerILb0EEEEEEEEEvNT_6ParamsE)
        /*0188*/ 	.word	0x00000004


	//----- nvinfo : EIATTR_FRAME_SIZE
	.align		4
.L_76:
        /*018c*/ 	.byte	0x04, 0x11
        /*018e*/ 	.short	(.L_78 - .L_77)
	.align		4
.L_77:
        /*0190*/ 	.word	index@(_ZN7cutlass13device_kernelIN5flash11enable_sm90INS1_16FlashAttnFwdSm90INS1_25CollectiveMainloopFwdSm90ILi2EN4cute5tupleIJNS5_1CILi1EEES8_S8_EEENS6_IJNS7_ILi128EEENS7_ILi96EEENS7_ILi64EEEEEELi256ENS_6half_tEfNS_4arch4Sm90ELb0ELb0ELb1ELb0ELb0ELb0ELb1ELb1ELb0ELb0ELb0ELb0EEENS1_21CollectiveEpilogueFwdINS6_IJSA_NS7_ILi256EEESB_EEES9_SE_SG_Li256ELb0ELb0ELb0ELb0EEENS1_29StaticPersistentTileSchedulerILb0EEEEEEEEEvNT_6ParamsE)
        /*0194*/ 	.word	0x00000000


	//----- nvinfo : EIATTR_REGCOUNT
	.align		4
.L_78:
        /*0198*/ 	.byte	0x04, 0x2f
        /*019a*/ 	.short	(.L_80 - .L_79)
	.align		4
.L_79:
        /*019c*/ 	.word	index@(_ZN7cutlass13device_kernelIN5flash11enable_sm90INS1_16FlashAttnFwdSm90INS1_25CollectiveMainloopFwdSm90ILi2EN4cute5tupleIJNS5_1CILi1EEES8_S8_EEENS6_IJNS7_ILi128EEENS7_ILi96EEENS7_ILi64EEEEEELi256ENS_6half_tEfNS_4arch4Sm90ELb0ELb0ELb1ELb0ELb0ELb0ELb0ELb1ELb0ELb0ELb0ELb0EEENS1_21CollectiveEpilogueFwdINS6_IJSA_NS7_ILi256EEESB_EEES9_SE_SG_Li256ELb0ELb0ELb0ELb0EEENS1_29StaticPersistentTileSchedulerILb0EEEEEEEEEvNT_6ParamsE)
        /*01a0*/ 	.word	0x00000004


	//----- nvinfo : EIATTR_FRAME_SIZE
	.align		4
.L_80:
        /*01a4*/ 	.byte	0x04, 0x11
        /*01a6*/ 	.short	(.L_82 - .L_81)
	.align		4
.L_81:
        /*01a8*/ 	.word	index@(_ZN7cutlass13device_kernelIN5flash11enable_sm90INS1_16FlashAttnFwdSm90INS1_25CollectiveMainloopFwdSm90ILi2EN4cute5tupleIJNS5_1CILi1EEES8_S8_EEENS6_IJNS7_ILi128EEENS7_ILi96EEENS7_ILi64EEEEEELi256ENS_6half_tEfNS_4arch4Sm90ELb0ELb0ELb1ELb0ELb0ELb0ELb0ELb1ELb0ELb0ELb0ELb0EEENS1_21CollectiveEpilogueFwdINS6_IJSA_NS7_ILi256EEESB_EEES9_SE_SG_Li256ELb0ELb0ELb0ELb0EEENS1_29StaticPersistentTileSchedulerILb0EEEEEEEEEvNT_6ParamsE)
        /*01ac*/ 	.word	0x00000000


	//----- nvinfo : EIATTR_MIN_STACK_SIZE
	.align		4
.L_82:
        /*01b0*/ 	.byte	0x04, 0x12
        /*01b2*/ 	.short	(.L_84 - .L_83)
	.align		4
.L_83:
        /*01b4*/ 	.word	index@(_ZN7cutlass13device_kernelIN5flash11enable_sm90INS1_16FlashAttnFwdSm90INS1_25CollectiveMainloopFwdSm90ILi2EN4cute5tupleIJNS5_1CILi1EEES8_S8_EEENS6_IJNS7_ILi128EEENS7_ILi96EEENS7_ILi64EEEEEELi256ENS_6half_tEfNS_4arch4Sm90ELb0ELb0ELb1ELb0ELb0ELb0ELb0ELb1ELb0ELb0ELb0ELb0EEENS1_21CollectiveEpilogueFwdINS6_IJSA_NS7_ILi256EEESB_EEES9_SE_SG_Li256ELb0ELb0ELb0ELb0EEENS1_29StaticPersistentTileSchedulerILb0EEEEEEEEEvNT_6ParamsE)
        /*01b8*/ 	.word	0x00000000


	//----- nvinfo : EIATTR_MIN_STACK_SIZE
	.align		4
.L_84:
        /*01bc*/ 	.byte	0x04, 0x12
        /*01be*/ 	.short	(.L_86 - .L_85)
	.align		4
.L_85:
        /*01c0*/ 	.word	index@(_ZN7cutlass13device_kernelIN5flash11enable_sm90INS1_16FlashAttnFwdSm90INS1_25CollectiveMainloopFwdSm90ILi2EN4cute5tupleIJNS5_1CILi1EEES8_S8_EEENS6_IJNS7_ILi128EEENS7_ILi96EEENS7_ILi64EEEEEELi256ENS_6half_tEfNS_4arch4Sm90ELb0ELb0ELb1ELb0ELb0ELb0ELb1ELb1ELb0ELb0ELb0ELb0EEENS1_21CollectiveEpilogueFwdINS6_IJSA_NS7_ILi256EEESB_EEES9_SE_SG_Li256ELb0ELb0ELb0ELb0EEENS1_29StaticPersistentTileSchedulerILb0EEEEEEEEEvNT_6ParamsE)
        /*01c4*/ 	.word	0x00000000


	//----- nvinfo : EIATTR_MIN_STACK_SIZE
	.align		4
.L_86:
        /*01c8*/ 	.byte	0x04, 0x12
        /*01ca*/ 	.short	(.L_88 - .L_87)
	.align		4
.L_87:
        /*01cc*/ 	.word	index@(_ZN7cutlass13device_kernelIN5flash11enable_sm90INS1_16FlashAttnFwdSm90INS1_25CollectiveMainloopFwdSm90ILi2EN4cute5tupleIJNS5_1CILi1EEES8_S8_EEENS6_IJNS7_ILi128EEENS7_ILi96EEENS7_ILi64EEEEEELi256ENS_6half_tEfNS_4arch4Sm90ELb0ELb0ELb1ELb1ELb0ELb0ELb0ELb1ELb0ELb0ELb0ELb0EEENS1_21CollectiveEpilogueFwdINS6_IJSA_NS7_ILi256EEESB_EEES9_SE_SG_Li256ELb1ELb0ELb0ELb0EEENS1_36VarlenDynamicPersistentTileSchedulerILi128ELi96ELi256ELi32ELb0ELb0ELb1ELb0ELb1ELb1EEEEEEEEEvNT_6ParamsE)
        /*01d0*/ 	.word	0x00000000


	//----- nvinfo : EIATTR_MIN_STACK_SIZE
	.align		4
.L_88:
        /*01d4*/ 	.byte	0x04, 0x12
        /*01d6*/ 	.short	(.L_90 - .L_89)
	.align		4
.L_89:
        /*01d8*/ 	.word	index@(_ZN7cutlass13device_kernelIN5flash11enable_sm90INS1_16FlashAttnFwdSm90INS1_25CollectiveMainloopFwdSm90ILi2EN4cute5tupleIJNS5_1CILi1EEES8_S8_EEENS6_IJNS7_ILi128EEENS7_ILi96EEENS7_ILi64EEEEEELi256ENS_6half_tEfNS_4arch4Sm90ELb0ELb0ELb1ELb1ELb0ELb1ELb0ELb1ELb0ELb0ELb0ELb0EEENS1_21CollectiveEpilogueFwdINS6_IJSA_NS7_ILi256EEESB_EEES9_SE_SG_Li256ELb1ELb0ELb0ELb0EEENS1_36VarlenDynamicPersistentTileSchedulerILi128ELi96ELi256ELi32ELb0ELb0ELb1ELb0ELb1ELb1EEEEEEEEEvNT_6ParamsE)
        /*01dc*/ 	.word	0x00000000


	//----- nvinfo : EIATTR_MIN_STACK_SIZE
	.align		4
.L_90:
        /*01e0*/ 	.byte	0x04, 0x12
        /*01e2*/ 	.short	(.L_92 - .L_91)
	.align		4
.L_91:
        /*01e4*/ 	.word	index@(_ZN7cutlass13device_kernelIN5flash11enable_sm90INS1_16FlashAttnFwdSm90INS1_25CollectiveMainloopFwdSm90ILi2EN4cute5tupleIJNS5_1CILi1EEES8_S8_EEENS6_IJNS7_ILi128EEENS7_ILi96EEENS7_ILi64EEEEEELi256ENS_6half_tEfNS_4arch4Sm90ELb0ELb0ELb1ELb1ELb0ELb0ELb1ELb1ELb0ELb0ELb0ELb0EEENS1_21CollectiveEpilogueFwdINS6_IJSA_NS7_ILi256EEESB_EEES9_SE_SG_Li256ELb1ELb0ELb0ELb0EEENS1_36VarlenDynamicPersistentTileSchedulerILi128ELi96ELi256ELi32ELb0ELb0ELb1ELb0ELb1ELb1EEEEEEEEEvNT_6ParamsE)
        /*01e8*/ 	.word	0x00000000


	//----- nvinfo : EIATTR_MIN_STACK_SIZE
	.align		4
.L_92:
        /*01ec*/ 	.byte	0x04, 0x12
        /*01ee*/ 	.short	(.L_94 - .L_93)
	.align		4
.L_93:
        /*01f0*/ 	.word	index@(_ZN7cutlass13device_kernelIN5flash11enable_sm90INS1_16FlashAttnFwdSm90INS1_25CollectiveMainloopFwdSm90ILi2EN4cute5tupleIJNS5_1CILi1EEES8_S8_EEENS6_IJNS7_ILi128EEENS7_ILi96EEENS7_ILi64EEEEEELi256ENS_6half_tEfNS_4arch4Sm90ELb0ELb0ELb1ELb1ELb0ELb1ELb1ELb1ELb0ELb0ELb0ELb0EEENS1_21CollectiveEpilogueFwdINS6_IJSA_NS7_ILi256EEESB_EEES9_SE_SG_Li256ELb1ELb0ELb0ELb0EEENS1_36VarlenDynamicPersistentTileSchedulerILi128ELi96ELi256ELi32ELb0ELb0ELb1ELb0ELb1ELb1EEEEEEEEEvNT_6ParamsE)
        /*01f4*/ 	.word	0x00000000


	//----- nvinfo : EIATTR_MIN_STACK_SIZE
	.align		4
.L_94:
        /*01f8*/ 	.byte	0x04, 0x12
        /*01fa*/ 	.short	(.L_96 - .L_95)
	.align		4
.L_95:
        /*01fc*/ 	.word	index@(_ZN7cutlass13device_kernelIN5flash11enable_sm90INS1_16FlashAttnFwdSm90INS1_25CollectiveMainloopFwdSm90ILi2EN4cute5tupleIJNS5_1CILi1EEES8_S8_EEENS6_IJNS7_ILi128EEENS7_ILi96EEENS7_ILi64EEEEEELi256ENS_6half_tEfNS_4arch4Sm90ELb0ELb1ELb1ELb0ELb0ELb0ELb0ELb1ELb0ELb0ELb0ELb0EEENS1_21CollectiveEpilogueFwdINS6_IJSA_NS7_ILi256EEESB_EEES9_SE_SG_Li256ELb0ELb0ELb0ELb0EEENS1_30DynamicPersistentTileSchedulerILi256ELi32ELb0ELb0ELb1EEEEEEEEEvNT_6ParamsE)
        /*0200*/ 	.word	0x00000000


	//----- nvinfo : EIATTR_MIN_STACK_SIZE
	.align		4
.L_96:
        /*0204*/ 	.byte	0x04, 0x12
        /*0206*/ 	.short	(.L_98 - .L_97)
	.align		4
.L_97:
        /*0208*/ 	.word	index@(_ZN7cutlass13device_kernelIN5flash11enable_sm90INS1_16FlashAttnFwdSm90INS1_25CollectiveMainloopFwdSm90ILi2EN4cute5tupleIJNS5_1CILi1EEES8_S8_EEENS6_IJNS7_ILi128EEENS7_ILi96EEENS7_ILi64EEEEEELi256ENS_6half_tEfNS_4arch4Sm90ELb0ELb1ELb1ELb0ELb0ELb0ELb1ELb1ELb0ELb0ELb0ELb0EEENS1_21CollectiveEpilogueFwdINS6_IJSA_NS7_ILi256EEESB_EEES9_SE_SG_Li256ELb0ELb0ELb0ELb0EEENS1_30DynamicPersistentTileSchedulerILi256ELi32ELb0ELb0ELb1EEEEEEEEEvNT_6ParamsE)
        /*020c*/ 	.word	0x00000000


	//----- nvinfo : EIATTR_MIN_STACK_SIZE
	.align		4
.L_98:
        /*0210*/ 	.byte	0x04, 0x12
        /*0212*/ 	.short	(.L_100 - .L_99)
	.align		4
.L_99:
        /*0214*/ 	.word	index@(_ZN7cutlass13device_kernelIN5flash11enable_sm90INS1_16FlashAttnFwdSm90INS1_25CollectiveMainloopFwdSm90ILi2EN4cute5tupleIJNS5_1CILi1EEES8_S8_EEENS6_IJNS7_ILi128EEENS7_ILi96EEENS7_ILi64EEEEEELi256ENS_6half_tEfNS_4arch4Sm90ELb0ELb1ELb1ELb1ELb0ELb0ELb0ELb1ELb0ELb0ELb0ELb0EEENS1_21CollectiveEpilogueFwdINS6_IJSA_NS7_ILi256EEESB_EEES9_SE_SG_Li256ELb1ELb0ELb0ELb0EEENS1_36VarlenDynamicPersistentTileSchedulerILi128ELi96ELi256ELi32ELb0ELb0ELb1ELb1ELb0ELb1EEEEEEEEEvNT_6ParamsE)
        /*0218*/ 	.word	0x00000000


	//----- nvinfo : EIATTR_MIN_STACK_SIZE
	.align		4
.L_100:
        /*021c*/ 	.byte	0x04, 0x12
        /*021e*/ 	.short	(.L_102 - .L_101)
	.align		4
.L_101:
        /*0220*/ 	.word	index@(_ZN7cutlass13device_kernelIN5flash11enable_sm90INS1_16FlashAttnFwdSm90INS1_25CollectiveMainloopFwdSm90ILi2EN4cute5tupleIJNS5_1CILi1EEES8_S8_EEENS6_IJNS7_ILi128EEENS7_ILi96EEENS7_ILi64EEEEEELi256ENS_6half_tEfNS_4arch4Sm90ELb0ELb1ELb1ELb1ELb0ELb1ELb0ELb1ELb0ELb0ELb0ELb0EEENS1_21CollectiveEpilogueFwdINS6_IJSA_NS7_ILi256EEESB_EEES9_SE_SG_Li256ELb1ELb0ELb0ELb0EEENS1_36VarlenDynamicPersistentTileSchedulerILi128ELi96ELi256ELi32ELb0ELb0ELb1ELb1ELb0ELb1EEEEEEEEEvNT_6ParamsE)
        /*0224*/ 	.word	0x00000000


	//----- nvinfo : EIATTR_MIN_STACK_SIZE
	.align		4
.L_102:
        /*0228*/ 	.byte	0x04, 0x12
        /*022a*/ 	.short	(.L_104 - .L_103)
	.align		4
.L_103:
        /*022c*/ 	.word	index@(_ZN7cutlass13device_kernelIN5flash11enable_sm90INS1_16FlashAttnFwdSm90INS1_25CollectiveMainloopFwdSm90ILi2EN4cute5tupleIJNS5_1CILi1EEES8_S8_EEENS6_IJNS7_ILi128EEENS7_ILi96EEENS7_ILi64EEEEEELi256ENS_6half_tEfNS_4arch4Sm90ELb0ELb1ELb1ELb1ELb0ELb0ELb1ELb1ELb0ELb0ELb0ELb0EEENS1_21CollectiveEpilogueFwdINS6_IJSA_NS7_ILi256EEESB_EEES9_SE_SG_Li256ELb1ELb0ELb0ELb0EEENS1_36VarlenDynamicPersistentTileSchedulerILi128ELi96ELi256ELi32ELb0ELb0ELb1ELb1ELb0ELb1EEEEEEEEEvNT_6ParamsE)
        /*0230*/ 	.word	0x00000000


	//----- nvinfo : EIATTR_MIN_STACK_SIZE
	.align		4
.L_104:
        /*0234*/ 	.byte	0x04, 0x12
        /*0236*/ 	.short	(.L_106 - .L_105)
	.align		4
.L_105:
        /*0238*/ 	.word	index@(_ZN7cutlass13device_kernelIN5flash11enable_sm90INS1_16FlashAttnFwdSm90INS1_25CollectiveMainloopFwdSm90ILi2EN4cute5tupleIJNS5_1CILi1EEES8_S8_EEENS6_IJNS7_ILi128EEENS7_ILi96EEENS7_ILi64EEEEEELi256ENS_6half_tEfNS_4arch4Sm90ELb0ELb1ELb1ELb1ELb0ELb1ELb1ELb1ELb0ELb0ELb0ELb0EEENS1_21CollectiveEpilogueFwdINS6_IJSA_NS7_ILi256EEESB_EEES9_SE_SG_Li256ELb1ELb0ELb0ELb0EEENS1_36VarlenDynamicPersistentTileSchedulerILi128ELi96ELi256ELi32ELb0ELb0ELb1ELb1ELb0ELb1EEEEEEEEEvNT_6ParamsE)
        /*023c*/ 	.word	0x00000000


	//----- nvinfo : EIATTR_MIN_STACK_SIZE
	.align		4
.L_106:
        /*0240*/ 	.byte	0x04, 0x12
        /*0242*/ 	.short	(.L_108 - .L_107)
	.align		4
.L_107:
        /*0244*/ 	.word	index@(_ZN7cutlass13device_kernelIN5flash11enable_sm90INS1_16FlashAttnFwdSm90INS1_25CollectiveMainloopFwdSm90ILi2EN4cute5tupleIJNS5_1CILi1EEES8_S8_EEENS6_IJNS7_ILi128EEENS7_ILi96EEENS7_ILi64EEEEEELi256ENS_6half_tEfNS_4arch4Sm90ELb1ELb0ELb1ELb0ELb0ELb0ELb0ELb1ELb0ELb0ELb0ELb0EEENS1_21CollectiveEpilogueFwdINS6_IJSA_NS7_ILi256EEESB_EEES9_SE_SG_Li256ELb0ELb0ELb0ELb0EEENS1_30DynamicPersistentTileSchedulerILi256ELi32ELb0ELb0ELb1EEEEEEEEEvNT_6ParamsE)
        /*0248*/ 	.word	0x00000000


	//----- nvinfo : EIATTR_MIN_STACK_SIZE
	.align		4
.L_108:
        /*024c*/ 	.byte	0x04, 0x12
        /*024e*/ 	.short	(.L_110 - .L_109)
	.align		4
.L_109:
        /*0250*/ 	.word	index@(_ZN7cutlass13device_kernelIN5flash11enable_sm90INS1_16FlashAttnFwdSm90INS1_25CollectiveMainloopFwdSm90ILi2EN4cute5tupleIJNS5_1CILi1EEES8_S8_EEENS6_IJNS7_ILi128EEENS7_ILi96EEENS7_ILi64EEEEEELi256ENS_6half_tEfNS_4arch4Sm90ELb1ELb0ELb1ELb0ELb0ELb0ELb1ELb1ELb0ELb0ELb0ELb0EEENS1_21CollectiveEpilogueFwdINS6_IJSA_NS7_ILi256EEESB_EEES9_SE_SG_Li256ELb0ELb0ELb0ELb0EEENS1_30DynamicPersistentTileSchedulerILi256ELi32ELb0ELb0ELb1EEEEEEEEEvNT_6ParamsE)
        /*0254*/ 	.word	0x00000000


	//----- nvinfo : EIATTR_MIN_STACK_SIZE
	.align		4
.L_110:
        /*0258*/ 	.byte	0x04, 0x12
        /*025a*/ 	.short	(.L_112 - .L_111)
	.align		4
.L_111:
        /*025c*/ 	.word	index@(_ZN7cutlass13device_kernelIN5flash11enable_sm90INS1_16FlashAttnFwdSm90INS1_25CollectiveMainloopFwdSm90ILi2EN4cute5tupleIJNS5_1CILi1EEES8_S8_EEENS6_IJNS7_ILi128EEENS7_ILi96EEENS7_ILi64EEEEEELi256ENS_6half_tEfNS_4arch4Sm90ELb1ELb0ELb1ELb1ELb0ELb0ELb0ELb1ELb0ELb0ELb0ELb0EEENS1_21CollectiveEpilogueFwdINS6_IJSA_NS7_ILi256EEESB_EEES9_SE_SG_Li256ELb1ELb0ELb0ELb0EEENS1_36VarlenDynamicPersistentTileSchedulerILi128ELi96ELi256ELi32ELb0ELb0ELb1ELb1ELb1ELb1EEEEEEEEEvNT_6ParamsE)
        /*0260*/ 	.word	0x00000000


	//----- nvinfo : EIATTR_MIN_STACK_SIZE
	.align		4
.L_112:
        /*0264*/ 	.byte	0x04, 0x12
        /*0266*/ 	.short	(.L_114 - .L_113)
	.align		4
.L_113:
        /*0268*/ 	.word	index@(_ZN7cutlass13device_kernelIN5flash11enable_sm90INS1_16FlashAttnFwdSm90INS1_25CollectiveMainloopFwdSm90ILi2EN4cute5tupleIJNS5_1CILi1EEES8_S8_EEENS6_IJNS7_ILi128EEENS7_ILi96EEENS7_ILi64EEEEEELi256ENS_6half_tEfNS_4arch4Sm90ELb1ELb0ELb1ELb1ELb0ELb1ELb0ELb1ELb0ELb0ELb0ELb0EEENS1_21CollectiveEpilogueFwdINS6_IJSA_NS7_ILi256EEESB_EEES9_SE_SG_Li256ELb1ELb0ELb0ELb0EEENS1_36VarlenDynamicPersistentTileSchedulerILi128ELi96ELi256ELi32ELb0ELb0ELb1ELb1ELb1ELb1EEEEEEEEEvNT_6ParamsE)
        /*026c*/ 	.word	0x00000000


	//----- nvinfo : EIATTR_MIN_STACK_SIZE
	.align		4
.L_114:
        /*0270*/ 	.byte	0x04, 0x12
        /*0272*/ 	.short	(.L_116 - .L_115)
	.align		4
.L_115:
        /*0274*/ 	.word	index@(_ZN7cutlass13device_kernelIN5flash11enable_sm90INS1_16FlashAttnFwdSm90INS1_25CollectiveMainloopFwdSm90ILi2EN4cute5tupleIJNS5_1CILi1EEES8_S8_EEENS6_IJNS7_ILi128EEENS7_ILi96EEENS7_ILi64EEEEEELi256ENS_6half_tEfNS_4arch4Sm90ELb1ELb0ELb1ELb1ELb0ELb0ELb1ELb1ELb0ELb0ELb0ELb0EEENS1_21CollectiveEpilogueFwdINS6_IJSA_NS7_ILi256EEESB_EEES9_SE_SG_Li256ELb1ELb0ELb0ELb0EEENS1_36VarlenDynamicPersistentTileSchedulerILi128ELi96ELi256ELi32ELb0ELb0ELb1ELb1ELb1ELb1EEEEEEEEEvNT_6ParamsE)
        /*0278*/ 	.word	0x00000000


	//----- nvinfo : EIATTR_MIN_STACK_SIZE
	.align		4
.L_116:
        /*027c*/ 	.byte	0x04, 0x12
        /*027e*/ 	.short	(.L_118 - .L_117)
	.align		4
.L_117:
        /*0280*/ 	.word	index@(_ZN7cutlass13device_kernelIN5flash11enable_sm90INS1_16FlashAttnFwdSm90INS1_25CollectiveMainloopFwdSm90ILi2EN4cute5tupleIJNS5_1CILi1EEES8_S8_EEENS6_IJNS7_ILi128EEENS7_ILi96EEENS7_ILi64EEEEEELi256ENS_6half_tEfNS_4arch4Sm90ELb1ELb0ELb1ELb1ELb0ELb1ELb1ELb1ELb0ELb0ELb0ELb0EEENS1_21CollectiveEpilogueFwdINS6_IJSA_NS7_ILi256EEESB_EEES9_SE_SG_Li256ELb1ELb0ELb0ELb0EEENS1_36VarlenDynamicPersistentTileSchedulerILi128ELi96ELi256ELi32ELb0ELb0ELb1ELb1ELb1ELb1EEEEEEEEEvNT_6ParamsE)
        /*0284*/ 	.word	0x00000000
.L_118:


//--------------------- .nv.compat                --------------------------
	.section	.nv.compat,"",@"SHT_CUDA_COMPAT_INFO"
	.align	4
        /*0000*/ 	.byte	0x02, 0x09, 0x01, 0x00, 0x02, 0x02, 0x01, 0x00, 0x02, 0x05, 0x05, 0x00, 0x03, 0x07, 0x01, 0x01
        /*0010*/ 	.byte	0x02, 0x03, 0x00, 0x00, 0x02, 0x06, 0x01, 0x00, 0x04, 0x0b, 0x08, 0x00, 0x09, 0x00, 0x00, 0x00
        /*0020*/ 	.byte	0x00, 0x00, 0x00, 0x00


//--------------------- .nv.info._ZN7cutlass13device_kernelIN5flash11enable_sm90INS1_16FlashAttnFwdSm90INS1_25CollectiveMainloopFwdSm90ILi2EN4cute5tupleIJNS5_1CILi1EEES8_S8_EEENS6_IJNS7_ILi128EEENS7_ILi96EEENS7_ILi64EEEEEELi256ENS_6half_tEfNS_4arch4Sm90ELb0ELb0ELb1ELb0ELb0ELb0ELb0ELb1ELb0ELb0ELb0ELb0EEENS1_21CollectiveEpilogueFwdINS6_IJSA_NS7_ILi256EEESB_EEES9_SE_SG_Li256ELb0ELb0ELb0ELb0EEENS1_29StaticPersistentTileSchedulerILb0EEEEEEEEEvNT_6ParamsE --------------------------
	.section	.nv.info._ZN7cutlass13device_kernelIN5flash11enable_sm90INS1_16FlashAttnFwdSm90INS1_25CollectiveMainloopFwdSm90ILi2EN4cute5tupleIJNS5_1CILi1EEES8_S8_EEENS6_IJNS7_ILi128EEENS7_ILi96EEENS7_ILi64EEEEEELi256ENS_6half_tEfNS_4arch4Sm90ELb0ELb0ELb1ELb0ELb0ELb0ELb0ELb1ELb0ELb0ELb0ELb0EEENS1_21CollectiveEpilogueFwdINS6_IJSA_NS7_ILi256EEESB_EEES9_SE_SG_Li256ELb0ELb0ELb0ELb0EEENS1_29StaticPersistentTileSchedulerILb0EEEEEEEEEvNT_6ParamsE,"",@"SHT_CUDA_INFO"
	.sectionflags	@""
	.align	4


	//----- nvinfo : EIATTR_CUDA_API_VERSION
	.align		4
        /*0000*/ 	.byte	0x04, 0x37
        /*0002*/ 	.short	(.L_120 - .L_119)
.L_119:
        /*0004*/ 	.word	0x00000082


	//----- nvinfo : EIATTR_KPARAM_INFO
	.align		4
.L_120:
        /*0008*/ 	.byte	0x04, 0x17
        /*000a*/ 	.short	(.L_122 - .L_121)
.L_121:
        /*000c*/ 	.word	0x00000000
        /*0010*/ 	.short	0x0000
        /*0012*/ 	.short	0x0000
        /*0014*/ 	.byte	0x00, 0xf0, 0x01, 0x2e


	//----- nvinfo : EIATTR_SPARSE_MMA_MASK
	.align		4
.L_122:
        /*0018*/ 	.byte	0x03, 0x50
        /*001a*/ 	.short	0x0000


	//----- nvinfo : EIATTR_MAXREG_COUNT
	.align		4
        /*001c*/ 	.byte	0x03, 0x1b
        /*001e*/ 	.short	0x00a8


	//----- nvinfo : EIATTR_MERCURY_ISA_VERSION
	.align		4
        /*0020*/ 	.byte	0x03, 0x5f
        /*0022*/ 	.short	0x0101


	//----- nvinfo : EIATTR_VRC_CTA_INIT_COUNT
	.align		4
        /*0024*/ 	.byte	0x02, 0x4a
	.zero		1
	.zero		1


	//----- nvinfo : EIATTR_EXIT_INSTR_OFFSETS
	.align		4
        /*0028*/ 	.byte	0x04, 0x1c
        /*002a*/ 	.short	(.L_124 - .L_123)


	//   ....[0]....
.L_123:
        /*002c*/ 	.word	0x00000010


	//----- nvinfo : EIATTR_MAX_THREADS
	.align		4
.L_124:
        /*0030*/ 	.byte	0x04, 0x05
        /*0032*/ 	.short	(.L_126 - .L_125)
.L_125:
        /*0034*/ 	.word	0x00000180
        /*0038*/ 	.word	0x00000001
        /*003c*/ 	.word	0x00000001


	//----- nvinfo : EIATTR_CBANK_PARAM_SIZE
	.align		4
.L_126:
        /*0040*/ 	.byte	0x03, 0x19
        /*0042*/ 	.short	0x0b80


	//----- nvinfo : EIATTR_PARAM_CBANK
	.align		4
        /*0044*/ 	.byte	0x04, 0x0a
        /*0046*/ 	.short	(.L_128 - .L_127)
	.align		4
.L_127:
        /*0048*/ 	.word	index@(.nv.constant0._ZN7cutlass13device_kernelIN5flash11enable_sm90INS1_16FlashAttnFwdSm90INS1_25CollectiveMainloopFwdSm90ILi2EN4cute5tupleIJNS5_1CILi1EEES8_S8_EEENS6_IJNS7_ILi128EEENS7_ILi96EEENS7_ILi64EEEEEELi256ENS_6half_tEfNS_4arch4Sm90ELb0ELb0ELb1ELb0ELb0ELb0ELb0ELb1ELb0ELb0ELb0ELb0EEENS1_21CollectiveEpilogueFwdINS6_IJSA_NS7_ILi256EEESB_EEES9_SE_SG_Li256ELb0ELb0ELb0ELb0EEENS1_29StaticPersistentTileSchedulerILb0EEEEEEEEEvNT_6ParamsE)
        /*004c*/ 	.short	0x0380
        /*004e*/ 	.short	0x0b80


	//----- nvinfo : EIATTR_SW_WAR
	.align		4
.L_128:
        /*0050*/ 	.byte	0x04, 0x36
        /*0052*/ 	.short	(.L_130 - .L_129)
.L_129:
        /*0054*/ 	.word	0x00000008
.L_130:


//--------------------- .nv.info._ZN7cutlass13device_kernelIN5flash11enable_sm90INS1_16FlashAttnFwdSm90INS1_25CollectiveMainloopFwdSm90ILi2EN4cute5tupleIJNS5_1CILi1EEES8_S8_EEENS6_IJNS7_ILi128EEENS7_ILi96EEENS7_ILi64EEEEEELi256ENS_6half_tEfNS_4arch4Sm90ELb0ELb0ELb1ELb0ELb0ELb0ELb1ELb1ELb0ELb0ELb0ELb0EEENS1_21CollectiveEpilogueFwdINS6_IJSA_NS7_ILi256EEESB_EEES9_SE_SG_Li256ELb0ELb0ELb0ELb0EEENS1_29StaticPersistentTileSchedulerILb0EEEEEEEEEvNT_6ParamsE --------------------------
	.section	.nv.info._ZN7cutlass13device_kernelIN5flash11enable_sm90INS1_16FlashAttnFwdSm90INS1_25CollectiveMainloopFwdSm90ILi2EN4cute5tupleIJNS5_1CILi1EEES8_S8_EEENS6_IJNS7_ILi128EEENS7_ILi96EEENS7_ILi64EEEEEELi256ENS_6half_tEfNS_4arch4Sm90ELb0ELb0ELb1ELb0ELb0ELb0ELb1ELb1ELb0ELb0ELb0ELb0EEENS1_21CollectiveEpilogueFwdINS6_IJSA_NS7_ILi256EEESB_EEES9_SE_SG_Li256ELb0ELb0ELb0ELb0EEENS1_29StaticPersistentTileSchedulerILb0EEEEEEEEEvNT_6ParamsE,"",@"SHT_CUDA_INFO"
	.sectionflags	@""
	.align	4


	//----- nvinfo : EIATTR_CUDA_API_VERSION
	.align		4
        /*0000*/ 	.byte	0x04, 0x37
        /*0002*/ 	.short	(.L_132 - .L_131)
.L_131:
        /*0004*/ 	.word	0x00000082


	//----- nvinfo : EIATTR_KPARAM_INFO
	.align		4
.L_132:
        /*0008*/ 	.byte	0x04, 0x17
        /*000a*/ 	.short	(.L_134 - .L_133)
.L_133:
        /*000c*/ 	.word	0x00000000
        /*0010*/ 	.short	0x0000
        /*0012*/ 	.short	0x0000
        /*0014*/ 	.byte	0x00, 0xf0, 0x01, 0x32


	//----- nvinfo : EIATTR_SPARSE_MMA_MASK
	.align		4
.L_134:
        /*0018*/ 	.byte	0x03, 0x50
        /*001a*/ 	.short	0x0000


	//----- nvinfo : EIATTR_MAXREG_COUNT
	.align		4
        /*001c*/ 	.byte	0x03, 0x1b
        /*001e*/ 	.short	0x00a8


	//----- nvinfo : EIATTR_MERCURY_ISA_VERSION
	.align		4
        /*0020*/ 	.byte	0x03, 0x5f
        /*0022*/ 	.short	0x0101


	//----- nvinfo : EIATTR_VRC_CTA_INIT_COUNT
	.align		4
        /*0024*/ 	.byte	0x02, 0x4a
	.zero		1
	.zero		1


	//----- nvinfo : EIATTR_EXIT_INSTR_OFFSETS
	.align		4
        /*0028*/ 	.byte	0x04, 0x1c
        /*002a*/ 	.short	(.L_136 - .L_135)


	//   ....[0]....
.L_135:
        /*002c*/ 	.word	0x00000010


	//----- nvinfo : EIATTR_MAX_THREADS
	.align		4
.L_136:
        /*0030*/ 	.byte	0x04, 0x05
        /*0032*/ 	.short	(.L_138 - .L_137)
.L_137:
        /*0034*/ 	.word	0x00000180
        /*0038*/ 	.word	0x00000001
        /*003c*/ 	.word	0x00000001


	//----- nvinfo : EIATTR_CBANK_PARAM_SIZE
	.align		4
.L_138:
        /*0040*/ 	.byte	0x03, 0x19
        /*0042*/ 	.short	0x0c80


	//----- nvinfo : EIATTR_PARAM_CBANK
	.align		4
        /*0044*/ 	.byte	0x04, 0x0a
        /*0046*/ 	.short	(.L_140 - .L_139)
	.align		4
.L_139:
        /*0048*/ 	.word	index@(.nv.constant0._ZN7cutlass13device_kernelIN5flash11enable_sm90INS1_16FlashAttnFwdSm90INS1_25CollectiveMainloopFwdSm90ILi2EN4cute5tupleIJNS5_1CILi1EEES8_S8_EEENS6_IJNS7_ILi128EEENS7_ILi96EEENS7_ILi64EEEEEELi256ENS_6half_tEfNS_4arch4Sm90ELb0ELb0ELb1ELb0ELb0ELb0ELb1ELb1ELb0ELb0ELb0ELb0EEENS1_21CollectiveEpilogueFwdINS6_IJSA_NS7_ILi256EEESB_EEES9_SE_SG_Li256ELb0ELb0ELb0ELb0EEENS1_29StaticPersistentTileSchedulerILb0EEEEEEEEEvNT_6ParamsE)
        /*004c*/ 	.short	0x0380
        /*004e*/ 	.short	0x0c80


	//----- nvinfo : EIATTR_SW_WAR
	.align		4
.L_140:
        /*0050*/ 	.byte	0x04, 0x36
        /*0052*/ 	.short	(.L_142 - .L_141)
.L_141:
        /*0054*/ 	.word	0x00000008
.L_142:


//--------------------- .nv.info._ZN7cutlass13device_kernelIN5flash11enable_sm90INS1_16FlashAttnFwdSm90INS1_25CollectiveMainloopFwdSm90ILi2EN4cute5tupleIJNS5_1CILi1EEES8_S8_EEENS6_IJNS7_ILi128EEENS7_ILi96EEENS7_ILi64EEEEEELi256ENS_6half_tEfNS_4arch4Sm90ELb0ELb0ELb1ELb1ELb0ELb0ELb0ELb1ELb0ELb0ELb0ELb0EEENS1_21CollectiveEpilogueFwdINS6_IJSA_NS7_ILi256EEESB_EEES9_SE_SG_Li256ELb1ELb0ELb0ELb0EEENS1_36VarlenDynamicPersistentTileSchedulerILi128ELi96ELi256ELi32ELb0ELb0ELb1ELb0ELb1ELb1EEEEEEEEEvNT_6ParamsE --------------------------
	.section	.nv.info._ZN7cutlass13device_kernelIN5flash11enable_sm90INS1_16FlashAttnFwdSm90INS1_25CollectiveMainloopFwdSm90ILi2EN4cute5tupleIJNS5_1CILi1EEES8_S8_EEENS6_IJNS7_ILi128EEENS7_ILi96EEENS7_ILi64EEEEEELi256ENS_6half_tEfNS_4arch4Sm90ELb0ELb0ELb1ELb1ELb0ELb0ELb0ELb1ELb0ELb0ELb0ELb0EEENS1_21CollectiveEpilogueFwdINS6_IJSA_NS7_ILi256EEESB_EEES9_SE_SG_Li256ELb1ELb0ELb0ELb0EEENS1_36VarlenDynamicPersistentTileSchedulerILi128ELi96ELi256ELi32ELb0ELb0ELb1ELb0ELb1ELb1EEEEEEEEEvNT_6ParamsE,"",@"SHT_CUDA_INFO"
	.sectionflags	@""
	.align	4


	//----- nvinfo : EIATTR_CUDA_API_VERSION
	.align		4
        /*0000*/ 	.byte	0x04, 0x37
        /*0002*/ 	.short	(.L_144 - .L_143)
.L_143:
        /*0004*/ 	.word	0x00000082


	//----- nvinfo : EIATTR_KPARAM_INFO
	.align		4
.L_144:
        /*0008*/ 	.byte	0x04, 0x17
        /*000a*/ 	.short	(.L_146 - .L_145)
.L_145:
        /*000c*/ 	.word	0x00000000
        /*0010*/ 	.short	0x0000
        /*0012*/ 	.short	0x0000
        /*0014*/ 	.byte	0x00, 0xf0, 0x01, 0x28


	//----- nvinfo : EIATTR_SPARSE_MMA_MASK
	.align		4
.L_146:
        /*0018*/ 	.byte	0x03, 0x50
        /*001a*/ 	.short	0x0000


	//----- nvinfo : EIATTR_MAXREG_COUNT
	.align		4
        /*001c*/ 	.byte	0x03, 0x1b
        /*001e*/ 	.short	0x00a8


	//----- nvinfo : EIATTR_MERCURY_ISA_VERSION
	.align		4
        /*0020*/ 	.byte	0x03, 0x5f
        /*0022*/ 	.short	0x0101


	//----- nvinfo : EIATTR_VRC_CTA_INIT_COUNT
	.align		4
        /*0024*/ 	.byte	0x02, 0x4a
	.zero		1
	.zero		1


	//----- nvinfo : EIATTR_EXIT_INSTR_OFFSETS
	.align		4
        /*0028*/ 	.byte	0x04, 0x1c
        /*002a*/ 	.short	(.L_148 - .L_147)


	//   ....[0]....
.L_147:
        /*002c*/ 	.word	0x00000010


	//----- nvinfo : EIATTR_MAX_THREADS
	.align		4
.L_148:
        /*0030*/ 	.byte	0x04, 0x05
        /*0032*/ 	.short	(.L_150 - .L_149)
.L_149:
        /*0034*/ 	.word	0x00000180
        /*0038*/ 	.word	0x00000001
        /*003c*/ 	.word	0x00000001


	//----- nvinfo : EIATTR_CBANK_PARAM_SIZE
	.align		4
.L_150:
        /*0040*/ 	.byte	0x03, 0x19
        /*0042*/ 	.short	0x0a00


	//----- nvinfo : EIATTR_PARAM_CBANK
	.align		4
        /*0044*/ 	.byte	0x04, 0x0a
        /*0046*/ 	.short	(.L_152 - .L_151)
	.align		4
.L_151:
        /*0048*/ 	.word	index@(.nv.constant0._ZN7cutlass13device_kernelIN5flash11enable_sm90INS1_16FlashAttnFwdSm90INS1_25CollectiveMainloopFwdSm90ILi2EN4cute5tupleIJNS5_1CILi1EEES8_S8_EEENS6_IJNS7_ILi128EEENS7_ILi96EEENS7_ILi64EEEEEELi256ENS_6half_tEfNS_4arch4Sm90ELb0ELb0ELb1ELb1ELb0ELb0ELb0ELb1ELb0ELb0ELb0ELb0EEENS1_21CollectiveEpilogueFwdINS6_IJSA_NS7_ILi256EEESB_EEES9_SE_SG_Li256ELb1ELb0ELb0ELb0EEENS1_36VarlenDynamicPersistentTileSchedulerILi128ELi96ELi256ELi32ELb0ELb0ELb1ELb0ELb1ELb1EEEEEEEEEvNT_6ParamsE)
        /*004c*/ 	.short	0x0380
        /*004e*/ 	.short	0x0a00


	//----- nvinfo : EIATTR_SW_WAR
	.align		4
.L_152:
        /*0050*/ 	.byte	0x04, 0x36
        /*0052*/ 	.short	(.L_154 - .L_153)
.L_153:
        /*0054*/ 	.word	0x00000008
.L_154:


//--------------------- .nv.info._ZN7cutlass13device_kernelIN5flash11enable_sm90INS1_16FlashAttnFwdSm90INS1_25CollectiveMainloopFwdSm90ILi2EN4cute5tupleIJNS5_1CILi1EEES8_S8_EEENS6_IJNS7_ILi128EEENS7_ILi96EEENS7_ILi64EEEEEELi256ENS_6half_tEfNS_4arch4Sm90ELb0ELb0ELb1ELb1ELb0ELb1ELb0ELb1ELb0ELb0ELb0ELb0EEENS1_21CollectiveEpilogueFwdINS6_IJSA_NS7_ILi256EEESB_EEES9_SE_SG_Li256ELb1ELb0ELb0ELb0EEENS1_36VarlenDynamicPersistentTileSchedulerILi128ELi96ELi256ELi32ELb0ELb0ELb1ELb0ELb1ELb1EEEEEEEEEvNT_6ParamsE --------------------------
	.section	.nv.info._ZN7cutlass13device_kernelIN5flash11enable_sm90INS1_16FlashAttnFwdSm90INS1_25CollectiveMainloopFwdSm90ILi2EN4cute5tupleIJNS5_1CILi1EEES8_S8_EEENS6_IJNS7_ILi128EEENS7_ILi96EEENS7_ILi64EEEEEELi256ENS_6half_tEfNS_4arch4Sm90ELb0ELb0ELb1ELb1ELb0ELb1ELb0ELb1ELb0ELb0ELb0ELb0EEENS1_21CollectiveEpilogueFwdINS6_IJSA_NS7_ILi256EEESB_EEES9_SE_SG_Li256ELb1ELb0ELb0ELb0EEENS1_36VarlenDynamicPersistentTileSchedulerILi128ELi96ELi256ELi32ELb0ELb0ELb1ELb0ELb1ELb1EEEEEEEEEvNT_6ParamsE,"",@"SHT_CUDA_INFO"
	.sectionflags	@""
	.align	4


	//----- nvinfo : EIATTR_CUDA_API_VERSION
	.align		4
        /*0000*/ 	.byte	0x04, 0x37
        /*0002*/ 	.short	(.L_156 - .L_155)
.L_155:
        /*0004*/ 	.word	0x00000082


	//----- nvinfo : EIATTR_KPARAM_INFO
	.align		4
.L_156:
        /*0008*/ 	.byte	0x04, 0x17
        /*000a*/ 	.short	(.L_158 - .L_157)
.L_157:
        /*000c*/ 	.word	0x00000000
        /*0010*/ 	.short	0x0000
        /*0012*/ 	.short	0x0000
        /*0014*/ 	.byte	0x00, 0xf0, 0x01, 0x28


	//----- nvinfo : EIATTR_SPARSE_MMA_MASK
	.align		4
.L_158:
        /*0018*/ 	.byte	0x03, 0x50
        /*001a*/ 	.short	0x0000


	//----- nvinfo : EIATTR_MAXREG_COUNT
	.align		4
        /*001c*/ 	.byte	0x03, 0x1b
        /*001e*/ 	.short	0x00a8


	//----- nvinfo : EIATTR_MERCURY_ISA_VERSION
	.align		4
        /*0020*/ 	.byte	0x03, 0x5f
        /*0022*/ 	.short	0x0101


	//----- nvinfo : EIATTR_VRC_CTA_INIT_COUNT
	.align		4
        /*0024*/ 	.byte	0x02, 0x4a
	.zero		1
	.zero		1


	//----- nvinfo : EIATTR_EXIT_INSTR_OFFSETS
	.align		4
        /*0028*/ 	.byte	0x04, 0x1c
        /*002a*/ 	.short	(.L_160 - .L_159)


	//   ....[0]....
.L_159:
        /*002c*/ 	.word	0x00000010


	//----- nvinfo : EIATTR_MAX_THREADS
	.align		4
.L_160:
        /*0030*/ 	.byte	0x04, 0x05
        /*0032*/ 	.short	(.L_162 - .L_161)
.L_161:
        /*0034*/ 	.word	0x00000180
        /*0038*/ 	.word	0x00000001
        /*003c*/ 	.word	0x00000001


	//----- nvinfo : EIATTR_CBANK_PARAM_SIZE
	.align		4
.L_162:
        /*0040*/ 	.byte	0x03, 0x19
        /*0042*/ 	.short	0x0a00


	//----- nvinfo : EIATTR_PARAM_CBANK
	.align		4
        /*0044*/ 	.byte	0x04, 0x0a
        /*0046*/ 	.short	(.L_164 - .L_163)
	.align		4
.L_163:
        /*0048*/ 	.word	index@(.nv.constant0._ZN7cutlass13device_kernelIN5flash11enable_sm90INS1_16FlashAttnFwdSm90INS1_25CollectiveMainloopFwdSm90ILi2EN4cute5tupleIJNS5_1CILi1EEES8_S8_EEENS6_IJNS7_ILi128EEENS7_ILi96EEENS7_ILi64EEEEEELi256ENS_6half_tEfNS_4arch4Sm90ELb0ELb0ELb1ELb1ELb0ELb1ELb0ELb1ELb0ELb0ELb0ELb0EEENS1_21CollectiveEpilogueFwdINS6_IJSA_NS7_ILi256EEESB_EEES9_SE_SG_Li256ELb1ELb0ELb0ELb0EEENS1_36VarlenDynamicPersistentTileSchedulerILi128ELi96ELi256ELi32ELb0ELb0ELb1ELb0ELb1ELb1EEEEEEEEEvNT_6ParamsE)
        /*004c*/ 	.short	0x0380
        /*004e*/ 	.short	0x0a00


	//----- nvinfo : EIATTR_SW_WAR
	.align		4
.L_164:
        /*0050*/ 	.byte	0x04, 0x36
        /*0052*/ 	.short	(.L_166 - .L_165)
.L_165:
        /*0054*/ 	.word	0x00000008
.L_166:


//--------------------- .nv.info._ZN7cutlass13device_kernelIN5flash11enable_sm90INS1_16FlashAttnFwdSm90INS1_25CollectiveMainloopFwdSm90ILi2EN4cute5tupleIJNS5_1CILi1EEES8_S8_EEENS6_IJNS7_ILi128EEENS7_ILi96EEENS7_ILi64EEEEEELi256ENS_6half_tEfNS_4arch4Sm90ELb0ELb0ELb1ELb1ELb0ELb0ELb1ELb1ELb0ELb0ELb0ELb0EEENS1_21CollectiveEpilogueFwdINS6_IJSA_NS7_ILi256EEESB_EEES9_SE_SG_Li256ELb1ELb0ELb0ELb0EEENS1_36VarlenDynamicPersistentTileSchedulerILi128ELi96ELi256ELi32ELb0ELb0ELb1ELb0ELb1ELb1EEEEEEEEEvNT_6ParamsE --------------------------
	.section	.nv.info._ZN7cutlass13device_kernelIN5flash11enable_sm90INS1_16FlashAttnFwdSm90INS1_25CollectiveMainloopFwdSm90ILi2EN4cute5tupleIJNS5_1CILi1EEES8_S8_EEENS6_IJNS7_ILi128EEENS7_ILi96EEENS7_ILi64EEEEEELi256ENS_6half_tEfNS_4arch4Sm90ELb0ELb0ELb1ELb1ELb0ELb0ELb1ELb1ELb0ELb0ELb0ELb0EEENS1_21CollectiveEpilogueFwdINS6_IJSA_NS7_ILi256EEESB_EEES9_SE_SG_Li256ELb1ELb0ELb0ELb0EEENS1_36VarlenDynamicPersistentTileSchedulerILi128ELi96ELi256ELi32ELb0ELb0ELb1ELb0ELb1ELb1EEEEEEEEEvNT_6ParamsE,"",@"SHT_CUDA_INFO"
	.sectionflags	@""
	.align	4


	//----- nvinfo : EIATTR_CUDA_API_VERSION
	.align		4
        /*0000*/ 	.byte	0x04, 0x37
        /*0002*/ 	.short	(.L_168 - .L_167)
.L_167:
        /*0004*/ 	.word	0x00000082


	//----- nvinfo : EIATTR_KPARAM_INFO
	.align		4
.L_168:
        /*0008*/ 	.byte	0x04, 0x17
        /*000a*/ 	.short	(.L_170 - .L_169)
.L_169:
        /*000c*/ 	.word	0x00000000
        /*0010*/ 	.short	0x0000
        /*0012*/ 	.short	0x0000
        /*0014*/ 	.byte	0x00, 0xf0, 0x01, 0x2c


	//----- nvinfo : EIATTR_SPARSE_MMA_MASK
	.align		4
.L_170:
        /*0018*/ 	.byte	0x03, 0x50
        /*001a*/ 	.short	0x0000


	//----- nvinfo : EIATTR_MAXREG_COUNT
	.align		4
        /*001c*/ 	.byte	0x03, 0x1b
        /*001e*/ 	.short	0x00a8


	//----- nvinfo : EIATTR_MERCURY_ISA_VERSION
	.align		4
        /*0020*/ 	.byte	0x03, 0x5f
        /*0022*/ 	.short	0x0101


	//----- nvinfo : EIATTR_VRC_CTA_INIT_COUNT
	.align		4
        /*0024*/ 	.byte	0x02, 0x4a
	.zero		1
	.zero		1


	//----- nvinfo : EIATTR_EXIT_INSTR_OFFSETS
	.align		4
        /*0028*/ 	.byte	0x04, 0x1c
        /*002a*/ 	.short	(.L_172 - .L_171)


	//   ....[0]....
.L_171:
        /*002c*/ 	.word	0x00000010


	//----- nvinfo : EIATTR_MAX_THREADS
	.align		4
.L_172:
        /*0030*/ 	.byte	0x04, 0x05
        /*0032*/ 	.short	(.L_174 - .L_173)
.L_173:
        /*0034*/ 	.word	0x00000180
        /*0038*/ 	.word	0x00000001
        /*003c*/ 	.word	0x00000001


	//----- nvinfo : EIATTR_CBANK_PARAM_SIZE
	.align		4
.L_174:
        /*0040*/ 	.byte	0x03, 0x19
        /*0042*/ 	.short	0x0b00


	//----- nvinfo : EIATTR_PARAM_CBANK
	.align		4
        /*0044*/ 	.byte	0x04, 0x0a
        /*0046*/ 	.short	(.L_176 - .L_175)
	.align		4
.L_175:
        /*0048*/ 	.word	index@(.nv.constant0._ZN7cutlass13device_kernelIN5flash11enable_sm90INS1_16FlashAttnFwdSm90INS1_25CollectiveMainloopFwdSm90ILi2EN4cute5tupleIJNS5_1CILi1EEES8_S8_EEENS6_IJNS7_ILi128EEENS7_ILi96EEENS7_ILi64EEEEEELi256ENS_6half_tEfNS_4arch4Sm90ELb0ELb0ELb1ELb1ELb0ELb0ELb1ELb1ELb0ELb0ELb0ELb0EEENS1_21CollectiveEpilogueFwdINS6_IJSA_NS7_ILi256EEESB_EEES9_SE_SG_Li256ELb1ELb0ELb0ELb0EEENS1_36VarlenDynamicPersistentTileSchedulerILi128ELi96ELi256ELi32ELb0ELb0ELb1ELb0ELb1ELb1EEEEEEEEEvNT_6ParamsE)
        /*004c*/ 	.short	0x0380
        /*004e*/ 	.short	0x0b00


	//----- nvinfo : EIATTR_SW_WAR
	.align		4
.L_176:
        /*0050*/ 	.byte	0x04, 0x36
        /*0052*/ 	.short	(.L_178 - .L_177)
.L_177:
        /*0054*/ 	.word	0x00000008
.L_178:


//--------------------- .nv.info._ZN7cutlass13device_kernelIN5flash11enable_sm90INS1_16FlashAttnFwdSm90INS1_25CollectiveMainloopFwdSm90ILi2EN4cute5tupleIJNS5_1CILi1EEES8_S8_EEENS6_IJNS7_ILi128EEENS7_ILi96EEENS7_ILi64EEEEEELi256ENS_6half_tEfNS_4arch4Sm90ELb0ELb0ELb1ELb1ELb0ELb1ELb1ELb1ELb0ELb0ELb0ELb0EEENS1_21CollectiveEpilogueFwdINS6_IJSA_NS7_ILi256EEESB_EEES9_SE_SG_Li256ELb1ELb0ELb0ELb0EEENS1_36VarlenDynamicPersistentTileSchedulerILi128ELi96ELi256ELi32ELb0ELb0ELb1ELb0ELb1ELb1EEEEEEEEEvNT_6ParamsE --------------------------
	.section	.nv.info._ZN7cutlass13device_kernelIN5flash11enable_sm90INS1_16FlashAttnFwdSm90INS1_25CollectiveMainloopFwdSm90ILi2EN4cute5tupleIJNS5_1CILi1EEES8_S8_EEENS6_IJNS7_ILi128EEENS7_ILi96EEENS7_ILi64EEEEEELi256ENS_6half_tEfNS_4arch4Sm90ELb0ELb0ELb1ELb1ELb0ELb1ELb1ELb1ELb0ELb0ELb0ELb0EEENS1_21CollectiveEpilogueFwdINS6_IJSA_NS7_ILi256EEESB_EEES9_SE_SG_Li256ELb1ELb0ELb0ELb0EEENS1_36VarlenDynamicPersistentTileSchedulerILi128ELi96ELi256ELi32ELb0ELb0ELb1ELb0ELb1ELb1EEEEEEEEEvNT_6ParamsE,"",@"SHT_CUDA_INFO"
	.sectionflags	@""
	.align	4


	//----- nvinfo : EIATTR_CUDA_API_VERSION
	.align		4
        /*0000*/ 	.byte	0x04, 0x37
        /*0002*/ 	.short	(.L_180 - .L_179)
.L_179:
        /*0004*/ 	.word	0x00000082


	//----- nvinfo : EIATTR_KPARAM_INFO
	.align		4
.L_180:
        /*0008*/ 	.byte	0x04, 0x17
        /*000a*/ 	.short	(.L_182 - .L_181)
.L_181:
        /*000c*/ 	.word	0x00000000
        /*0010*/ 	.short	0x0000
        /*0012*/ 	.short	0x0000
        /*0014*/ 	.byte	0x00, 0xf0, 0x01, 0x2c


	//----- nvinfo : EIATTR_SPARSE_MMA_MASK
	.align		4
.L_182:
        /*0018*/ 	.byte	0x03, 0x50
        /*001a*/ 	.short	0x0000


	//----- nvinfo : EIATTR_MAXREG_COUNT
	.align		4
        /*001c*/ 	.byte	0x03, 0x1b
        /*001e*/ 	.short	0x00a8


	//----- nvinfo : EIATTR_MERCURY_ISA_VERSION
	.align		4
        /*0020*/ 	.byte	0x03, 0x5f
        /*0022*/ 	.short	0x0101


	//----- nvinfo : EIATTR_VRC_CTA_INIT_COUNT
	.align		4
        /*0024*/ 	.byte	0x02, 0x4a
	.zero		1
	.zero		1


	//----- nvinfo : EIATTR_EXIT_INSTR_OFFSETS
	.align		4
        /*0028*/ 	.byte	0x04, 0x1c
        /*002a*/ 	.short	(.L_184 - .L_183)


	//   ....[0]....
.L_183:
        /*002c*/ 	.word	0x00000010


	//----- nvinfo : EIATTR_MAX_THREADS
	.align		4
.L_184:
        /*0030*/ 	.byte	0x04, 0x05
        /*0032*/ 	.short	(.L_186 - .L_185)
.L_185:
        /*0034*/ 	.word	0x00000180
        /*0038*/ 	.word	0x00000001
        /*003c*/ 	.word	0x00000001


	//----- nvinfo : EIATTR_CBANK_PARAM_SIZE
	.align		4
.L_186:
        /*0040*/ 	.byte	0x03, 0x19
        /*0042*/ 	.short	0x0b00


	//----- nvinfo : EIATTR_PARAM_CBANK
	.align		4
        /*0044*/ 	.byte	0x04, 0x0a
        /*0046*/ 	.short	(.L_188 - .L_187)
	.align		4
.L_187:
        /*0048*/ 	.word	index@(.nv.constant0._ZN7cutlass13device_kernelIN5flash11enable_sm90INS1_16FlashAttnFwdSm90INS1_25CollectiveMainloopFwdSm90ILi2EN4cute5tupleIJNS5_1CILi1EEES8_S8_EEENS6_IJNS7_ILi128EEENS7_ILi96EEENS7_ILi64EEEEEELi256ENS_6half_tEfNS_4arch4Sm90ELb0ELb0ELb1ELb1ELb0ELb1ELb1ELb1ELb0ELb0ELb0ELb0EEENS1_21CollectiveEpilogueFwdINS6_IJSA_NS7_ILi256EEESB_EEES9_SE_SG_Li256ELb1ELb0ELb0ELb0EEENS1_36VarlenDynamicPersistentTileSchedulerILi128ELi96ELi256ELi32ELb0ELb0ELb1ELb0ELb1ELb1EEEEEEEEEvNT_6ParamsE)
        /*004c*/ 	.short	0x0380
        /*004e*/ 	.short	0x0b00


	//----- nvinfo : EIATTR_SW_WAR
	.align		4
.L_188:
        /*0050*/ 	.byte	0x04, 0x36
        /*0052*/ 	.short	(.L_190 - .L_189)
.L_189:
        /*0054*/ 	.word	0x00000008
.L_190:


//--------------------- .nv.info._ZN7cutlass13device_kernelIN5flash11enable_sm90INS1_16FlashAttnFwdSm90INS1_25CollectiveMainloopFwdSm90ILi2EN4cute5tupleIJNS5_1CILi1EEES8_S8_EEENS6_IJNS7_ILi128EEENS7_ILi96EEENS7_ILi64EEEEEELi256ENS_6half_tEfNS_4arch4Sm90ELb0ELb1ELb1ELb0ELb0ELb0ELb0ELb1ELb0ELb0ELb0ELb0EEENS1_21CollectiveEpilogueFwdINS6_IJSA_NS7_ILi256EEESB_EEES9_SE_SG_Li256ELb0ELb0ELb0ELb0EEENS1_30DynamicPersistentTileSchedulerILi256ELi32ELb0ELb0ELb1EEEEEEEEEvNT_6ParamsE --------------------------
	.section	.nv.info._ZN7cutlass13device_kernelIN5flash11enable_sm90INS1_16FlashAttnFwdSm90INS1_25CollectiveMainloopFwdSm90ILi2EN4cute5tupleIJNS5_1CILi1EEES8_S8_EEENS6_IJNS7_ILi128EEENS7_ILi96EEENS7_ILi64EEEEEELi256ENS_6half_tEfNS_4arch4Sm90ELb0ELb1ELb1ELb0ELb0ELb0ELb0ELb1ELb0ELb0ELb0ELb0EEENS1_21CollectiveEpilogueFwdINS6_IJSA_NS7_ILi256EEESB_EEES9_SE_SG_Li256ELb0ELb0ELb0ELb0EEENS1_30DynamicPersistentTileSchedulerILi256ELi32ELb0ELb0ELb1EEEEEEEEEvNT_6ParamsE,"",@"SHT_CUDA_INFO"
	.sectionflags	@""
	.align	4


	//----- nvinfo : EIATTR_CUDA_API_VERSION
	.align		4
        /*0000*/ 	.byte	0x04, 0x37
        /*0002*/ 	.short	(.L_192 - .L_191)
.L_191:
        /*0004*/ 	.word	0x00000082


	//----- nvinfo : EIATTR_KPARAM_INFO
	.align		4
.L_192:
        /*0008*/ 	.byte	0x04, 0x17
        /*000a*/ 	.short	(.L_194 - .L_193)
.L_193:
        /*000c*/ 	.word	0x00000000
        /*0010*/ 	.short	0x0000
        /*0012*/ 	.short	0x0000
        /*0014*/ 	.byte	0x00, 0xf0, 0x01, 0x2e


	//----- nvinfo : EIATTR_SPARSE_MMA_MASK
	.align		4
.L_194:
        /*0018*/ 	.byte	0x03, 0x50
        /*001a*/ 	.short	0x0000


	//----- nvinfo : EIATTR_MAXREG_COUNT
	.align		4
        /*001c*/ 	.byte	0x03, 0x1b
        /*001e*/ 	.short	0x00a8


	//----- nvinfo : EIATTR_MERCURY_ISA_VERSION
	.align		4
        /*0020*/ 	.byte	0x03, 0x5f
        /*0022*/ 	.short	0x0101


	//----- nvinfo : EIATTR_VRC_CTA_INIT_COUNT
	.align		4
        /*0024*/ 	.byte	0x02, 0x4a
	.zero		1
	.zero		1


	//----- nvinfo : EIATTR_EXIT_INSTR_OFFSETS
	.align		4
        /*0028*/ 	.byte	0x04, 0x1c
        /*002a*/ 	.short	(.L_196 - .L_195)


	//   ....[0]....
.L_195:
        /*002c*/ 	.word	0x00000010


	//----- nvinfo : EIATTR_MAX_THREADS
	.align		4
.L_196:
        /*0030*/ 	.byte	0x04, 0x05
        /*0032*/ 	.short	(.L_198 - .L_197)
.L_197:
        /*0034*/ 	.word	0x00000180
        /*0038*/ 	.word	0x00000001
        /*003c*/ 	.word	0x00000001


	//----- nvinfo : EIATTR_CBANK_PARAM_SIZE
	.align		4
.L_198:
        /*0040*/ 	.byte	0x03, 0x19
        /*0042*/ 	.short	0x0b80


	//----- nvinfo : EIATTR_PARAM_CBANK
	.align		4
        /*0044*/ 	.byte	0x04, 0x0a
        /*0046*/ 	.short	(.L_200 - .L_199)
	.align		4
.L_199:
        /*0048*/ 	.word	index@(.nv.constant0._ZN7cutlass13device_kernelIN5flash11enable_sm90INS1_16FlashAttnFwdSm90INS1_25CollectiveMainloopFwdSm90ILi2EN4cute5tupleIJNS5_1CILi1EEES8_S8_EEENS6_IJNS7_ILi128EEENS7_ILi96EEENS7_ILi64EEEEEELi256ENS_6half_tEfNS_4arch4Sm90ELb0ELb1ELb1ELb0ELb0ELb0ELb0ELb1ELb0ELb0ELb0ELb0EEENS1_21CollectiveEpilogueFwdINS6_IJSA_NS7_ILi256EEESB_EEES9_SE_SG_Li256ELb0ELb0ELb0ELb0EEENS1_30DynamicPersistentTileSchedulerILi256ELi32ELb0ELb0ELb1EEEEEEEEEvNT_6ParamsE)
        /*004c*/ 	.short	0x0380
        /*004e*/ 	.short	0x0b80


	//----- nvinfo : EIATTR_SW_WAR
	.align		4
.L_200:
        /*0050*/ 	.byte	0x04, 0x36
        /*0052*/ 	.short	(.L_202 - .L_201)
.L_201:
        /*0054*/ 	.word	0x00000008
.L_202:


//--------------------- .nv.info._ZN7cutlass13device_kernelIN5flash11enable_sm90INS1_16FlashAttnFwdSm90INS1_25CollectiveMainloopFwdSm90ILi2EN4cute5tupleIJNS5_1CILi1EEES8_S8_EEENS6_IJNS7_ILi128EEENS7_ILi96EEENS7_ILi64EEEEEELi256ENS_6half_tEfNS_4arch4Sm90ELb0ELb1ELb1ELb0ELb0ELb0ELb1ELb1ELb0ELb0ELb0ELb0EEENS1_21CollectiveEpilogueFwdINS6_IJSA_NS7_ILi256EEESB_EEES9_SE_SG_Li256ELb0ELb0ELb0ELb0EEENS1_30DynamicPersistentTileSchedulerILi256ELi32ELb0ELb0ELb1EEEEEEEEEvNT_6ParamsE --------------------------
	.section	.nv.info._ZN7cutlass13device_kernelIN5flash11enable_sm90INS1_16FlashAttnFwdSm90INS1_25CollectiveMainloopFwdSm90ILi2EN4cute5tupleIJNS5_1CILi1EEES8_S8_EEENS6_IJNS7_ILi128EEENS7_ILi96EEENS7_ILi64EEEEEELi256ENS_6half_tEfNS_4arch4Sm90ELb0ELb1ELb1ELb0ELb0ELb0ELb1ELb1ELb0ELb0ELb0ELb0EEENS1_21CollectiveEpilogueFwdINS6_IJSA_NS7_ILi256EEESB_EEES9_SE_SG_Li256ELb0ELb0ELb0ELb0EEENS1_30DynamicPersistentTileSchedulerILi256ELi32ELb0ELb0ELb1EEEEEEEEEvNT_6ParamsE,"",@"SHT_CUDA_INFO"
	.sectionflags	@""
	.align	4


	//----- nvinfo : EIATTR_CUDA_API_VERSION
	.align		4
        /*0000*/ 	.byte	0x04, 0x37
        /*0002*/ 	.short	(.L_204 - .L_203)
.L_203:
        /*0004*/ 	.word	0x00000082


	//----- nvinfo : EIATTR_KPARAM_INFO
	.align		4
.L_204:
        /*0008*/ 	.byte	0x04, 0x17
        /*000a*/ 	.short	(.L_206 - .L_205)
.L_205:
        /*000c*/ 	.word	0x00000000
        /*0010*/ 	.short	0x0000
        /*0012*/ 	.short	0x0000
        /*0014*/ 	.byte	0x00, 0xf0, 0x01, 0x32


	//----- nvinfo : EIATTR_SPARSE_MMA_MASK
	.align		4
.L_206:
        /*0018*/ 	.byte	0x03, 0x50
        /*001a*/ 	.short	0x0000


	//----- nvinfo : EIATTR_MAXREG_COUNT
	.align		4
        /*001c*/ 	.byte	0x03, 0x1b
        /*001e*/ 	.short	0x00a8


	//----- nvinfo : EIATTR_MERCURY_ISA_VERSION
	.align		4
        /*0020*/ 	.byte	0x03, 0x5f
        /*0022*/ 	.short	0x0101


	//----- nvinfo : EIATTR_VRC_CTA_INIT_COUNT
	.align		4
        /*0024*/ 	.byte	0x02, 0x4a
	.zero		1
	.zero		1


	//----- nvinfo : EIATTR_EXIT_INSTR_OFFSETS
	.align		4
        /*0028*/ 	.byte	0x04, 0x1c
        /*002a*/ 	.short	(.L_208 - .L_207)


	//   ....[0]....
.L_207:
        /*002c*/ 	.word	0x00000010


	//----- nvinfo : EIATTR_MAX_THREADS
	.align		4
.L_208:
        /*0030*/ 	.byte	0x04, 0x05
        /*0032*/ 	.short	(.L_210 - .L_209)
.L_209:
        /*0034*/ 	.word	0x00000180
        /*0038*/ 	.word	0x00000001
        /*003c*/ 	.word	0x00000001


	//----- nvinfo : EIATTR_CBANK_PARAM_SIZE
	.align		4
.L_210:
        /*0040*/ 	.byte	0x03, 0x19
        /*0042*/ 	.short	0x0c80


	//----- nvinfo : EIATTR_PARAM_CBANK
	.align		4
        /*0044*/ 	.byte	0x04, 0x0a
        /*0046*/ 	.short	(.L_212 - .L_211)
	.align		4
.L_211:
        /*0048*/ 	.word	index@(.nv.constant0._ZN7cutlass13device_kernelIN5flash11enable_sm90INS1_16FlashAttnFwdSm90INS1_25CollectiveMainloopFwdSm90ILi2EN4cute5tupleIJNS5_1CILi1EEES8_S8_EEENS6_IJNS7_ILi128EEENS7_ILi96EEENS7_ILi64EEEEEELi256ENS_6half_tEfNS_4arch4Sm90ELb0ELb1ELb1ELb0ELb0ELb0ELb1ELb1ELb0ELb0ELb0ELb0EEENS1_21CollectiveEpilogueFwdINS6_IJSA_NS7_ILi256EEESB_EEES9_SE_SG_Li256ELb0ELb0ELb0ELb0EEENS1_30DynamicPersistentTileSchedulerILi256ELi32ELb0ELb0ELb1EEEEEEEEEvNT_6ParamsE)
        /*004c*/ 	.short	0x0380
        /*004e*/ 	.short	0x0c80


	//----- nvinfo : EIATTR_SW_WAR
	.align		4
.L_212:
        /*0050*/ 	.byte	0x04, 0x36
        /*0052*/ 	.short	(.L_214 - .L_213)
.L_213:
        /*0054*/ 	.word	0x00000008
.L_214:


//--------------------- .nv.info._ZN7cutlass13device_kernelIN5flash11enable_sm90INS1_16FlashAttnFwdSm90INS1_25CollectiveMainloopFwdSm90ILi2EN4cute5tupleIJNS5_1CILi1EEES8_S8_EEENS6_IJNS7_ILi128EEENS7_ILi96EEENS7_ILi64EEEEEELi256ENS_6half_tEfNS_4arch4Sm90ELb0ELb1ELb1ELb1ELb0ELb0ELb0ELb1ELb0ELb0ELb0ELb0EEENS1_21CollectiveEpilogueFwdINS6_IJSA_NS7_ILi256EEESB_EEES9_SE_SG_Li256ELb1ELb0ELb0ELb0EEENS1_36VarlenDynamicPersistentTileSchedulerILi128ELi96ELi256ELi32ELb0ELb0ELb1ELb1ELb0ELb1EEEEEEEEEvNT_6ParamsE --------------------------
	.section	.nv.info._ZN7cutlass13device_kernelIN5flash11enable_sm90INS1_16FlashAttnFwdSm90INS1_25CollectiveMainloopFwdSm90ILi2EN4cute5tupleIJNS5_1CILi1EEES8_S8_EEENS6_IJNS7_ILi128EEENS7_ILi96EEENS7_ILi64EEEEEELi256ENS_6half_tEfNS_4arch4Sm90ELb0ELb1ELb1ELb1ELb0ELb0ELb0ELb1ELb0ELb0ELb0ELb0EEENS1_21CollectiveEpilogueFwdINS6_IJSA_NS7_ILi256EEESB_EEES9_SE_SG_Li256ELb1ELb0ELb0ELb0EEENS1_36VarlenDynamicPersistentTileSchedulerILi128ELi96ELi256ELi32ELb0ELb0ELb1ELb1ELb0ELb1EEEEEEEEEvNT_6ParamsE,"",@"SHT_CUDA_INFO"
	.sectionflags	@""
	.align	4


	//----- nvinfo : EIATTR_CUDA_API_VERSION
	.align		4
        /*0000*/ 	.byte	0x04, 0x37
        /*0002*/ 	.short	(.L_216 - .L_215)
.L_215:
        /*0004*/ 	.word	0x00000082


	//----- nvinfo : EIATTR_KPARAM_INFO
	.align		4
.L_216:
        /*0008*/ 	.byte	0x04, 0x17
        /*000a*/ 	.short	(.L_218 - .L_217)
.L_217:
        /*000c*/ 	.word	0x00000000
        /*0010*/ 	.short	0x0000
        /*0012*/ 	.short	0x0000
        /*0014*/ 	.byte	0x00, 0xf0, 0x01, 0x28


	//----- nvinfo : EIATTR_SPARSE_MMA_MASK
	.align		4
.L_218:
        /*0018*/ 	.byte	0x03, 0x50
        /*001a*/ 	.short	0x0000


	//----- nvinfo : EIATTR_MAXREG_COUNT
	.align		4
        /*001c*/ 	.byte	0x03, 0x1b
        /*001e*/ 	.short	0x00a8


	//----- nvinfo : EIATTR_MERCURY_ISA_VERSION
	.align		4
        /*0020*/ 	.byte	0x03, 0x5f
        /*0022*/ 	.short	0x0101


	//----- nvinfo : EIATTR_VRC_CTA_INIT_COUNT
	.align		4
        /*0024*/ 	.byte	0x02, 0x4a
	.zero		1
	.zero		1


	//----- nvinfo : EIATTR_EXIT_INSTR_OFFSETS
	.align		4
        /*0028*/ 	.byte	0x04, 0x1c
        /*002a*/ 	.short	(.L_220 - .L_219)


	//   ....[0]....
.L_219:
        /*002c*/ 	.word	0x00000010


	//----- nvinfo : EIATTR_MAX_THREADS
	.align		4
.L_220:
        /*0030*/ 	.byte	0x04, 0x05
        /*0032*/ 	.short	(.L_222 - .L_221)
.L_221:
        /*0034*/ 	.word	0x00000180
        /*0038*/ 	.word	0x00000001
        /*003c*/ 	.word	0x00000001


	//----- nvinfo : EIATTR_CBANK_PARAM_SIZE
	.align		4
.L_222:
        /*0040*/ 	.byte	0x03, 0x19
        /*0042*/ 	.short	0x0a00


	//----- nvinfo : EIATTR_PARAM_CBANK
	.align		4
        /*0044*/ 	.byte	0x04, 0x0a
        /*0046*/ 	.short	(.L_224 - .L_223)
	.align		4
.L_223:
        /*0048*/ 	.word	index@(.nv.constant0._ZN7cutlass13device_kernelIN5flash11enable_sm90INS1_16FlashAttnFwdSm90INS1_25CollectiveMainloopFwdSm90ILi2EN4cute5tupleIJNS5_1CILi1EEES8_S8_EEENS6_IJNS7_ILi128EEENS7_ILi96EEENS7_ILi64EEEEEELi256ENS_6half_tEfNS_4arch4Sm90ELb0ELb1ELb1ELb1ELb0ELb0ELb0ELb1ELb0ELb0ELb0ELb0EEENS1_21CollectiveEpilogueFwdINS6_IJSA_NS7_ILi256EEESB_EEES9_SE_SG_Li256ELb1ELb0ELb0ELb0EEENS1_36VarlenDynamicPersistentTileSchedulerILi128ELi96ELi256ELi32ELb0ELb0ELb1ELb1ELb0ELb1EEEEEEEEEvNT_6ParamsE)
        /*004c*/ 	.short	0x0380
        /*004e*/ 	.short	0x0a00


	//----- nvinfo : EIATTR_SW_WAR
	.align		4
.L_224:
        /*0050*/ 	.byte	0x04, 0x36
        /*0052*/ 	.short	(.L_226 - .L_225)
.L_225:
        /*0054*/ 	.word	0x00000008
.L_226:


//--------------------- .nv.info._ZN7cutlass13device_kernelIN5flash11enable_sm90INS1_16FlashAttnFwdSm90INS1_25CollectiveMainloopFwdSm90ILi2EN4cute5tupleIJNS5_1CILi1EEES8_S8_EEENS6_IJNS7_ILi128EEENS7_ILi96EEENS7_ILi64EEEEEELi256ENS_6half_tEfNS_4arch4Sm90ELb0ELb1ELb1ELb1ELb0ELb1ELb0ELb1ELb0ELb0ELb0ELb0EEENS1_21CollectiveEpilogueFwdINS6_IJSA_NS7_ILi256EEESB_EEES9_SE_SG_Li256ELb1ELb0ELb0ELb0EEENS1_36VarlenDynamicPersistentTileSchedulerILi128ELi96ELi256ELi32ELb0ELb0ELb1ELb1ELb0ELb1EEEEEEEEEvNT_6ParamsE --------------------------
	.section	.nv.info._ZN7cutlass13device_kernelIN5flash11enable_sm90INS1_16FlashAttnFwdSm90INS1_25CollectiveMainloopFwdSm90ILi2EN4cute5tupleIJNS5_1CILi1EEES8_S8_EEENS6_IJNS7_ILi128EEENS7_ILi96EEENS7_ILi64EEEEEELi256ENS_6half_tEfNS_4arch4Sm90ELb0ELb1ELb1ELb1ELb0ELb1ELb0ELb1ELb0ELb0ELb0ELb0EEENS1_21CollectiveEpilogueFwdINS6_IJSA_NS7_ILi256EEESB_EEES9_SE_SG_Li256ELb1ELb0ELb0ELb0EEENS1_36VarlenDynamicPersistentTileSchedulerILi128ELi96ELi256ELi32ELb0ELb0ELb1ELb1ELb0ELb1EEEEEEEEEvNT_6ParamsE,"",@"SHT_CUDA_INFO"
	.sectionflags	@""
	.align	4


	//----- nvinfo : EIATTR_CUDA_API_VERSION
	.align		4
        /*0000*/ 	.byte	0x04, 0x37
        /*0002*/ 	.short	(.L_228 - .L_227)
.L_227:
        /*0004*/ 	.word	0x00000082


	//----- nvinfo : EIATTR_KPARAM_INFO
	.align		4
.L_228:
        /*0008*/ 	.byte	0x04, 0x17
        /*000a*/ 	.short	(.L_230 - .L_229)
.L_229:
        /*000c*/ 	.word	0x00000000
        /*0010*/ 	.short	0x0000
        /*0012*/ 	.short	0x0000
        /*0014*/ 	.byte	0x00, 0xf0, 0x01, 0x28


	//----- nvinfo : EIATTR_SPARSE_MMA_MASK
	.align		4
.L_230:
        /*0018*/ 	.byte	0x03, 0x50
        /*001a*/ 	.short	0x0000


	//----- nvinfo : EIATTR_MAXREG_COUNT
	.align		4
        /*001c*/ 	.byte	0x03, 0x1b
        /*001e*/ 	.short	0x00a8


	//----- nvinfo : EIATTR_MERCURY_ISA_VERSION
	.align		4
        /*0020*/ 	.byte	0x03, 0x5f
        /*0022*/ 	.short	0x0101


	//----- nvinfo : EIATTR_VRC_CTA_INIT_COUNT
	.align		4
        /*0024*/ 	.byte	0x02, 0x4a
	.zero		1
	.zero		1


	//----- nvinfo : EIATTR_EXIT_INSTR_OFFSETS
	.align		4
        /*0028*/ 	.byte	0x04, 0x1c
        /*002a*/ 	.short	(.L_232 - .L_231)


	//   ....[0]....
.L_231:
        /*002c*/ 	.word	0x00000010


	//----- nvinfo : EIATTR_MAX_THREADS
	.align		4
.L_232:
        /*0030*/ 	.byte	0x04, 0x05
        /*0032*/ 	.short	(.L_234 - .L_233)
.L_233:
        /*0034*/ 	.word	0x00000180
        /*0038*/ 	.word	0x00000001
        /*003c*/ 	.word	0x00000001


	//----- nvinfo : EIATTR_CBANK_PARAM_SIZE
	.align		4
.L_234:
        /*0040*/ 	.byte	0x03, 0x19
        /*0042*/ 	.short	0x0a00


	//----- nvinfo : EIATTR_PARAM_CBANK
	.align		4
        /*0044*/ 	.byte	0x04, 0x0a
        /*0046*/ 	.short	(.L_236 - .L_235)
	.align		4
.L_235:
        /*0048*/ 	.word	index@(.nv.constant0._ZN7cutlass13device_kernelIN5flash11enable_sm90INS1_16FlashAttnFwdSm90INS1_25CollectiveMainloopFwdSm90ILi2EN4cute5tupleIJNS5_1CILi1EEES8_S8_EEENS6_IJNS7_ILi128EEENS7_ILi96EEENS7_ILi64EEEEEELi256ENS_6half_tEfNS_4arch4Sm90ELb0ELb1ELb1ELb1ELb0ELb1ELb0ELb1ELb0ELb0ELb0ELb0EEENS1_21CollectiveEpilogueFwdINS6_IJSA_NS7_ILi256EEESB_EEES9_SE_SG_Li256ELb1ELb0ELb0ELb0EEENS1_36VarlenDynamicPersistentTileSchedulerILi128ELi96ELi256ELi32ELb0ELb0ELb1ELb1ELb0ELb1EEEEEEEEEvNT_6ParamsE)
        /*004c*/ 	.short	0x0380
        /*004e*/ 	.short	0x0a00


	//----- nvinfo : EIATTR_SW_WAR
	.align		4
.L_236:
        /*0050*/ 	.byte	0x04, 0x36
        /*0052*/ 	.short	(.L_238 - .L_237)
.L_237:
        /*0054*/ 	.word	0x00000008
.L_238:


//--------------------- .nv.info._ZN7cutlass13device_kernelIN5flash11enable_sm90INS1_16FlashAttnFwdSm90INS1_25CollectiveMainloopFwdSm90ILi2EN4cute5tupleIJNS5_1CILi1EEES8_S8_EEENS6_IJNS7_ILi128EEENS7_ILi96EEENS7_ILi64EEEEEELi256ENS_6half_tEfNS_4arch4Sm90ELb0ELb1ELb1ELb1ELb0ELb0ELb1ELb1ELb0ELb0ELb0ELb0EEENS1_21CollectiveEpilogueFwdINS6_IJSA_NS7_ILi256EEESB_EEES9_SE_SG_Li256ELb1ELb0ELb0ELb0EEENS1_36VarlenDynamicPersistentTileSchedulerILi128ELi96ELi256ELi32ELb0ELb0ELb1ELb1ELb0ELb1EEEEEEEEEvNT_6ParamsE --------------------------
	.section	.nv.info._ZN7cutlass13device_kernelIN5flash11enable_sm90INS1_16FlashAttnFwdSm90INS1_25CollectiveMainloopFwdSm90ILi2EN4cute5tupleIJNS5_1CILi1EEES8_S8_EEENS6_IJNS7_ILi128EEENS7_ILi96EEENS7_ILi64EEEEEELi256ENS_6half_tEfNS_4arch4Sm90ELb0ELb1ELb1ELb1ELb0ELb0ELb1ELb1ELb0ELb0ELb0ELb0EEENS1_21CollectiveEpilogueFwdINS6_IJSA_NS7_ILi256EEESB_EEES9_SE_SG_Li256ELb1ELb0ELb0ELb0EEENS1_36VarlenDynamicPersistentTileSchedulerILi128ELi96ELi256ELi32ELb0ELb0ELb1ELb1ELb0ELb1EEEEEEEEEvNT_6ParamsE,"",@"SHT_CUDA_INFO"
	.sectionflags	@""
	.align	4


	//----- nvinfo : EIATTR_CUDA_API_VERSION
	.align		4
        /*0000*/ 	.byte	0x04, 0x37
        /*0002*/ 	.short	(.L_240 - .L_239)
.L_239:
        /*0004*/ 	.word	0x00000082


	//----- nvinfo : EIATTR_KPARAM_INFO
	.align		4
.L_240:
        /*0008*/ 	.byte	0x04, 0x17
        /*000a*/ 	.short	(.L_242 - .L_241)
.L_241:
        /*000c*/ 	.word	0x00000000
        /*0010*/ 	.short	0x0000
        /*0012*/ 	.short	0x0000
        /*0014*/ 	.byte	0x00, 0xf0, 0x01, 0x2c


	//----- nvinfo : EIATTR_SPARSE_MMA_MASK
	.align		4
.L_242:
        /*0018*/ 	.byte	0x03, 0x50
        /*001a*/ 	.short	0x0000


	//----- nvinfo : EIATTR_MAXREG_COUNT
	.align		4
        /*001c*/ 	.byte	0x03, 0x1b
        /*001e*/ 	.short	0x00a8


	//----- nvinfo : EIATTR_MERCURY_ISA_VERSION
	.align		4
        /*0020*/ 	.byte	0x03, 0x5f
        /*0022*/ 	.short	0x0101


	//----- nvinfo : EIATTR_VRC_CTA_INIT_COUNT
	.align		4
        /*0024*/ 	.byte	0x02, 0x4a
	.zero		1
	.zero		1


	//----- nvinfo : EIATTR_EXIT_INSTR_OFFSETS
	.align		4
        /*0028*/ 	.byte	0x04, 0x1c
        /*002a*/ 	.short	(.L_244 - .L_243)


	//   ....[0]....
.L_243:
        /*002c*/ 	.word	0x00000010


	//----- nvinfo : EIATTR_MAX_THREADS
	.align		4
.L_244:
        /*0030*/ 	.byte	0x04, 0x05
        /*0032*/ 	.short	(.L_246 - .L_245)
.L_245:
        /*0034*/ 	.word	0x00000180
        /*0038*/ 	.word	0x00000001
        /*003c*/ 	.word	0x00000001


	//----- nvinfo : EIATTR_CBANK_PARAM_SIZE
	.align		4
.L_246:
        /*0040*/ 	.byte	0x03, 0x19
        /*0042*/ 	.short	0x0b00


	//----- nvinfo : EIATTR_PARAM_CBANK
	.align		4
        /*0044*/ 	.byte	0x04, 0x0a
        /*0046*/ 	.short	(.L_248 - .L_247)
	.align		4
.L_247:
        /*0048*/ 	.word	index@(.nv.constant0._ZN7cutlass13device_kernelIN5flash11enable_sm90INS1_16FlashAttnFwdSm90INS1_25CollectiveMainloopFwdSm90ILi2EN4cute5tupleIJNS5_1CILi1EEES8_S8_EEENS6_IJNS7_ILi128EEENS7_ILi96EEENS7_ILi64EEEEEELi256ENS_6half_tEfNS_4arch4Sm90ELb0ELb1ELb1ELb1ELb0ELb0ELb1ELb1ELb0ELb0ELb0ELb0EEENS1_21CollectiveEpilogueFwdINS6_IJSA_NS7_ILi256EEESB_EEES9_SE_SG_Li256ELb1ELb0ELb0ELb0EEENS1_36VarlenDynamicPersistentTileSchedulerILi128ELi96ELi256ELi32ELb0ELb0ELb1ELb1ELb0ELb1EEEEEEEEEvNT_6ParamsE)
        /*004c*/ 	.short	0x0380
        /*004e*/ 	.short	0x0b00


	//----- nvinfo : EIATTR_SW_WAR
	.align		4
.L_248:
        /*0050*/ 	.byte	0x04, 0x36
        /*0052*/ 	.short	(.L_250 - .L_249)
.L_249:
        /*0054*/ 	.word	0x00000008
.L_250:


//--------------------- .nv.info._ZN7cutlass13device_kernelIN5flash11enable_sm90INS1_16FlashAttnFwdSm90INS1_25CollectiveMainloopFwdSm90ILi2EN4cute5tupleIJNS5_1CILi1EEES8_S8_EEENS6_IJNS7_ILi128EEENS7_ILi96EEENS7_ILi64EEEEEELi256ENS_6half_tEfNS_4arch4Sm90ELb0ELb1ELb1ELb1ELb0ELb1ELb1ELb1ELb0ELb0ELb0ELb0EEENS1_21CollectiveEpilogueFwdINS6_IJSA_NS7_ILi256EEESB_EEES9_SE_SG_Li256ELb1ELb0ELb0ELb0EEENS1_36VarlenDynamicPersistentTileSchedulerILi128ELi96ELi256ELi32ELb0ELb0ELb1ELb1ELb0ELb1EEEEEEEEEvNT_6ParamsE --------------------------
	.section	.nv.info._ZN7cutlass13device_kernelIN5flash11enable_sm90INS1_16FlashAttnFwdSm90INS1_25CollectiveMainloopFwdSm90ILi2EN4cute5tupleIJNS5_1CILi1EEES8_S8_EEENS6_IJNS7_ILi128EEENS7_ILi96EEENS7_ILi64EEEEEELi256ENS_6half_tEfNS_4arch4Sm90ELb0ELb1ELb1ELb1ELb0ELb1ELb1ELb1ELb0ELb0ELb0ELb0EEENS1_21CollectiveEpilogueFwdINS6_IJSA_NS7_ILi256EEESB_EEES9_SE_SG_Li256ELb1ELb0ELb0ELb0EEENS1_36VarlenDynamicPersistentTileSchedulerILi128ELi96ELi256ELi32ELb0ELb0ELb1ELb1ELb0ELb1EEEEEEEEEvNT_6ParamsE,"",@"SHT_CUDA_INFO"
	.sectionflags	@""
	.align	4


	//----- nvinfo : EIATTR_CUDA_API_VERSION
	.align		4
        /*0000*/ 	.byte	0x04, 0x37
        /*0002*/ 	.short	(.L_252 - .L_251)
.L_251:
        /*0004*/ 	.word	0x00000082


	//----- nvinfo : EIATTR_KPARAM_INFO
	.align		4
.L_252:
        /*0008*/ 	.byte	0x04, 0x17
        /*000a*/ 	.short	(.L_254 - .L_253)
.L_253:
        /*000c*/ 	.word	0x00000000
        /*0010*/ 	.short	0x0000
        /*0012*/ 	.short	0x0000
        /*0014*/ 	.byte	0x00, 0xf0, 0x01, 0x2c


	//----- nvinfo : EIATTR_SPARSE_MMA_MASK
	.align		4
.L_254:
        /*0018*/ 	.byte	0x03, 0x50
        /*001a*/ 	.short	0x0000


	//----- nvinfo : EIATTR_MAXREG_COUNT
	.align		4
        /*001c*/ 	.byte	0x03, 0x1b
        /*001e*/ 	.short	0x00a8


	//----- nvinfo : EIATTR_MERCURY_ISA_VERSION
	.align		4
        /*0020*/ 	.byte	0x03, 0x5f
        /*0022*/ 	.short	0x0101


	//----- nvinfo : EIATTR_VRC_CTA_INIT_COUNT
	.align		4
        /*0024*/ 	.byte	0x02, 0x4a
	.zero		1
	.zero		1


	//----- nvinfo : EIATTR_EXIT_INSTR_OFFSETS
	.align		4
        /*0028*/ 	.byte	0x04, 0x1c
        /*002a*/ 	.short	(.L_256 - .L_255)


	//   ....[0]....
.L_255:
        /*002c*/ 	.word	0x00000010


	//----- nvinfo : EIATTR_MAX_THREADS
	.align		4
.L_256:
        /*0030*/ 	.byte	0x04, 0x05
        /*0032*/ 	.short	(.L_258 - .L_257)
.L_257:
        /*0034*/ 	.word	0x00000180
        /*0038*/ 	.word	0x00000001
        /*003c*/ 	.word	0x00000001


	//----- nvinfo : EIATTR_CBANK_PARAM_SIZE
	.align		4
.L_258:
        /*0040*/ 	.byte	0x03, 0x19
        /*0042*/ 	.short	0x0b00


	//----- nvinfo : EIATTR_PARAM_CBANK
	.align		4
        /*0044*/ 	.byte	0x04, 0x0a
        /*0046*/ 	.short	(.L_260 - .L_259)
	.align		4
.L_259:
        /*0048*/ 	.word	index@(.nv.constant0._ZN7cutlass13device_kernelIN5flash11enable_sm90INS1_16FlashAttnFwdSm90INS1_25CollectiveMainloopFwdSm90ILi2EN4cute5tupleIJNS5_1CILi1EEES8_S8_EEENS6_IJNS7_ILi128EEENS7_ILi96EEENS7_ILi64EEEEEELi256ENS_6half_tEfNS_4arch4Sm90ELb0ELb1ELb1ELb1ELb0ELb1ELb1ELb1ELb0ELb0ELb0ELb0EEENS1_21CollectiveEpilogueFwdINS6_IJSA_NS7_ILi256EEESB_EEES9_SE_SG_Li256ELb1ELb0ELb0ELb0EEENS1_36VarlenDynamicPersistentTileSchedulerILi128ELi96ELi256ELi32ELb0ELb0ELb1ELb1ELb0ELb1EEEEEEEEEvNT_6ParamsE)
        /*004c*/ 	.short	0x0380
        /*004e*/ 	.short	0x0b00


	//----- nvinfo : EIATTR_SW_WAR
	.align		4
.L_260:
        /*0050*/ 	.byte	0x04, 0x36
        /*0052*/ 	.short	(.L_262 - .L_261)
.L_261:
        /*0054*/ 	.word	0x00000008
.L_262:


//--------------------- .nv.info._ZN7cutlass13device_kernelIN5flash11enable_sm90INS1_16FlashAttnFwdSm90INS1_25CollectiveMainloopFwdSm90ILi2EN4cute5tupleIJNS5_1CILi1EEES8_S8_EEENS6_IJNS7_ILi128EEENS7_ILi96EEENS7_ILi64EEEEEELi256ENS_6half_tEfNS_4arch4Sm90ELb1ELb0ELb1ELb0ELb0ELb0ELb0ELb1ELb0ELb0ELb0ELb0EEENS1_21CollectiveEpilogueFwdINS6_IJSA_NS7_ILi256EEESB_EEES9_SE_SG_Li256ELb0ELb0ELb0ELb0EEENS1_30DynamicPersistentTileSchedulerILi256ELi32ELb0ELb0ELb1EEEEEEEEEvNT_6ParamsE --------------------------
	.section	.nv.info._ZN7cutlass13device_kernelIN5flash11enable_sm90INS1_16FlashAttnFwdSm90INS1_25CollectiveMainloopFwdSm90ILi2EN4cute5tupleIJNS5_1CILi1EEES8_S8_EEENS6_IJNS7_ILi128EEENS7_ILi96EEENS7_ILi64EEEEEELi256ENS_6half_tEfNS_4arch4Sm90ELb1ELb0ELb1ELb0ELb0ELb0ELb0ELb1ELb0ELb0ELb0ELb0EEENS1_21CollectiveEpilogueFwdINS6_IJSA_NS7_ILi256EEESB_EEES9_SE_SG_Li256ELb0ELb0ELb0ELb0EEENS1_30DynamicPersistentTileSchedulerILi256ELi32ELb0ELb0ELb1EEEEEEEEEvNT_6ParamsE,"",@"SHT_CUDA_INFO"
	.sectionflags	@""
	.align	4


	//----- nvinfo : EIATTR_CUDA_API_VERSION
	.align		4
        /*0000*/ 	.byte	0x04, 0x37
        /*0002*/ 	.short	(.L_264 - .L_263)
.L_263:
        /*0004*/ 	.word	0x00000082


	//----- nvinfo : EIATTR_KPARAM_INFO
	.align		4
.L_264:
        /*0008*/ 	.byte	0x04, 0x17
        /*000a*/ 	.short	(.L_266 - .L_265)
.L_265:
        /*000c*/ 	.word	0x00000000
        /*0010*/ 	.short	0x0000
        /*0012*/ 	.short	0x0000
        /*0014*/ 	.byte	0x00, 0xf0, 0x01, 0x2e


	//----- nvinfo : EIATTR_SPARSE_MMA_MASK
	.align		4
.L_266:
        /*0018*/ 	.byte	0x03, 0x50
        /*001a*/ 	.short	0x0000


	//----- nvinfo : EIATTR_MAXREG_COUNT
	.align		4
        /*001c*/ 	.byte	0x03, 0x1b
        /*001e*/ 	.short	0x00a8


	//----- nvinfo : EIATTR_MERCURY_ISA_VERSION
	.align		4
        /*0020*/ 	.byte	0x03, 0x5f
        /*0022*/ 	.short	0x0101


	//----- nvinfo : EIATTR_VRC_CTA_INIT_COUNT
	.align		4
        /*0024*/ 	.byte	0x02, 0x4a
	.zero		1
	.zero		1


	//----- nvinfo : EIATTR_EXIT_INSTR_OFFSETS
	.align		4
        /*0028*/ 	.byte	0x04, 0x1c
        /*002a*/ 	.short	(.L_268 - .L_267)


	//   ....[0]....
.L_267:
        /*002c*/ 	.word	0x00000010


	//----- nvinfo : EIATTR_MAX_THREADS
	.align		4
.L_268:
        /*0030*/ 	.byte	0x04, 0x05
        /*0032*/ 	.short	(.L_270 - .L_269)
.L_269:
        /*0034*/ 	.word	0x00000180
        /*0038*/ 	.word	0x00000001
        /*003c*/ 	.word	0x00000001


	//----- nvinfo : EIATTR_CBANK_PARAM_SIZE
	.align		4
.L_270:
        /*0040*/ 	.byte	0x03, 0x19
        /*0042*/ 	.short	0x0b80


	//----- nvinfo : EIATTR_PARAM_CBANK
	.align		4
        /*0044*/ 	.byte	0x04, 0x0a
        /*0046*/ 	.short	(.L_272 - .L_271)
	.align		4
.L_271:
        /*0048*/ 	.word	index@(.nv.constant0._ZN7cutlass13device_kernelIN5flash11enable_sm90INS1_16FlashAttnFwdSm90INS1_25CollectiveMainloopFwdSm90ILi2EN4cute5tupleIJNS5_1CILi1EEES8_S8_EEENS6_IJNS7_ILi128EEENS7_ILi96EEENS7_ILi64EEEEEELi256ENS_6half_tEfNS_4arch4Sm90ELb1ELb0ELb1ELb0ELb0ELb0ELb0ELb1ELb0ELb0ELb0ELb0EEENS1_21CollectiveEpilogueFwdINS6_IJSA_NS7_ILi256EEESB_EEES9_SE_SG_Li256ELb0ELb0ELb0ELb0EEENS1_30DynamicPersistentTileSchedulerILi256ELi32ELb0ELb0ELb1EEEEEEEEEvNT_6ParamsE)
        /*004c*/ 	.short	0x0380
        /*004e*/ 	.short	0x0b80


	//----- nvinfo : EIATTR_SW_WAR
	.align		4
.L_272:
        /*0050*/ 	.byte	0x04, 0x36
        /*0052*/ 	.short	(.L_274 - .L_273)
.L_273:
        /*0054*/ 	.word	0x00000008
.L_274:


//--------------------- .nv.info._ZN7cutlass13device_kernelIN5flash11enable_sm90INS1_16FlashAttnFwdSm90INS1_25CollectiveMainloopFwdSm90ILi2EN4cute5tupleIJNS5_1CILi1EEES8_S8_EEENS6_IJNS7_ILi128EEENS7_ILi96EEENS7_ILi64EEEEEELi256ENS_6half_tEfNS_4arch4Sm90ELb1ELb0ELb1ELb0ELb0ELb0ELb1ELb1ELb0ELb0ELb0ELb0EEENS1_21CollectiveEpilogueFwdINS6_IJSA_NS7_ILi256EEESB_EEES9_SE_SG_Li256ELb0ELb0ELb0ELb0EEENS1_30DynamicPersistentTileSchedulerILi256ELi32ELb0ELb0ELb1EEEEEEEEEvNT_6ParamsE --------------------------
	.section	.nv.info._ZN7cutlass13device_kernelIN5flash11enable_sm90INS1_16FlashAttnFwdSm90INS1_25CollectiveMainloopFwdSm90ILi2EN4cute5tupleIJNS5_1CILi1EEES8_S8_EEENS6_IJNS7_ILi128EEENS7_ILi96EEENS7_ILi64EEEEEELi256ENS_6half_tEfNS_4arch4Sm90ELb1ELb0ELb1ELb0ELb0ELb0ELb1ELb1ELb0ELb0ELb0ELb0EEENS1_21CollectiveEpilogueFwdINS6_IJSA_NS7_ILi256EEESB_EEES9_SE_SG_Li256ELb0ELb0ELb0ELb0EEENS1_30DynamicPersistentTileSchedulerILi256ELi32ELb0ELb0ELb1EEEEEEEEEvNT_6ParamsE,"",@"SHT_CUDA_INFO"
	.sectionflags	@""
	.align	4


	//----- nvinfo : EIATTR_CUDA_API_VERSION
	.align		4
        /*0000*/ 	.byte	0x04, 0x37
        /*0002*/ 	.short	(.L_276 - .L_275)
.L_275:
        /*0004*/ 	.word	0x00000082


	//----- nvinfo : EIATTR_KPARAM_INFO
	.align		4
.L_276:
        /*0008*/ 	.byte	0x04, 0x17
        /*000a*/ 	.short	(.L_278 - .L_277)
.L_277:
        /*000c*/ 	.word	0x00000000
        /*0010*/ 	.short	0x0000
        /*0012*/ 	.short	0x0000
        /*0014*/ 	.byte	0x00, 0xf0, 0x01, 0x32


	//----- nvinfo : EIATTR_SPARSE_MMA_MASK
	.align		4
.L_278:
        /*0018*/ 	.byte	0x03, 0x50
        /*001a*/ 	.short	0x0000


	//----- nvinfo : EIATTR_MAXREG_COUNT
	.align		4
        /*001c*/ 	.byte	0x03, 0x1b
        /*001e*/ 	.short	0x00a8


	//----- nvinfo : EIATTR_MERCURY_ISA_VERSION
	.align		4
        /*0020*/ 	.byte	0x03, 0x5f
        /*0022*/ 	.short	0x0101


	//----- nvinfo : EIATTR_VRC_CTA_INIT_COUNT
	.align		4
        /*0024*/ 	.byte	0x02, 0x4a
	.zero		1
	.zero		1


	//----- nvinfo : EIATTR_EXIT_INSTR_OFFSETS
	.align		4
        /*0028*/ 	.byte	0x04, 0x1c
        /*002a*/ 	.short	(.L_280 - .L_279)


	//   ....[0]....
.L_279:
        /*002c*/ 	.word	0x00000010


	//----- nvinfo : EIATTR_MAX_THREADS
	.align		4
.L_280:
        /*0030*/ 	.byte	0x04, 0x05
        /*0032*/ 	.short	(.L_282 - .L_281)
.L_281:
        /*0034*/ 	.word	0x00000180
        /*0038*/ 	.word	0x00000001
        /*003c*/ 	.word	0x00000001


	//----- nvinfo : EIATTR_CBANK_PARAM_SIZE
	.align		4
.L_282:
        /*0040*/ 	.byte	0x03, 0x19
        /*0042*/ 	.short	0x0c80


	//----- nvinfo : EIATTR_PARAM_CBANK
	.align		4
        /*0044*/ 	.byte	0x04, 0x0a
        /*0046*/ 	.short	(.L_284 - .L_283)
	.align		4
.L_283:
        /*0048*/ 	.word	index@(.nv.constant0._ZN7cutlass13device_kernelIN5flash11enable_sm90INS1_16FlashAttnFwdSm90INS1_25CollectiveMainloopFwdSm90ILi2EN4cute5tupleIJNS5_1CILi1EEES8_S8_EEENS6_IJNS7_ILi128EEENS7_ILi96EEENS7_ILi64EEEEEELi256ENS_6half_tEfNS_4arch4Sm90ELb1ELb0ELb1ELb0ELb0ELb0ELb1ELb1ELb0ELb0ELb0ELb0EEENS1_21CollectiveEpilogueFwdINS6_IJSA_NS7_ILi256EEESB_EEES9_SE_SG_Li256ELb0ELb0ELb0ELb0EEENS1_30DynamicPersistentTileSchedulerILi256ELi32ELb0ELb0ELb1EEEEEEEEEvNT_6ParamsE)
        /*004c*/ 	.short	0x0380
        /*004e*/ 	.short	0x0c80


	//----- nvinfo : EIATTR_SW_WAR
	.align		4
.L_284:
        /*0050*/ 	.byte	0x04, 0x36
        /*0052*/ 	.short	(.L_286 - .L_285)
.L_285:
        /*0054*/ 	.word	0x00000008
.L_286:


//--------------------- .nv.info._ZN7cutlass13device_kernelIN5flash11enable_sm90INS1_16FlashAttnFwdSm90INS1_25CollectiveMainloopFwdSm90ILi2EN4cute5tupleIJNS5_1CILi1EEES8_S8_EEENS6_IJNS7_ILi128EEENS7_ILi96EEENS7_ILi64EEEEEELi256ENS_6half_tEfNS_4arch4Sm90ELb1ELb0ELb1ELb1ELb0ELb0ELb0ELb1ELb0ELb0ELb0ELb0EEENS1_21CollectiveEpilogueFwdINS6_IJSA_NS7_ILi256EEESB_EEES9_SE_SG_Li256ELb1ELb0ELb0ELb0EEENS1_36VarlenDynamicPersistentTileSchedulerILi128ELi96ELi256ELi32ELb0ELb0ELb1ELb1ELb1ELb1EEEEEEEEEvNT_6ParamsE --------------------------
	.section	.nv.info._ZN7cutlass13device_kernelIN5flash11enable_sm90INS1_16FlashAttnFwdSm90INS1_25CollectiveMainloopFwdSm90ILi2EN4cute5tupleIJNS5_1CILi1EEES8_S8_EEENS6_IJNS7_ILi128EEENS7_ILi96EEENS7_ILi64EEEEEELi256ENS_6half_tEfNS_4arch4Sm90ELb1ELb0ELb1ELb1ELb0ELb0ELb0ELb1ELb0ELb0ELb0ELb0EEENS1_21CollectiveEpilogueFwdINS6_IJSA_NS7_ILi256EEESB_EEES9_SE_SG_Li256ELb1ELb0ELb0ELb0EEENS1_36VarlenDynamicPersistentTileSchedulerILi128ELi96ELi256ELi32ELb0ELb0ELb1ELb1ELb1ELb1EEEEEEEEEvNT_6ParamsE,"",@"SHT_CUDA_INFO"
	.sectionflags	@""
	.align	4


	//----- nvinfo : EIATTR_CUDA_API_VERSION
	.align		4
        /*0000*/ 	.byte	0x04, 0x37
        /*0002*/ 	.short	(.L_288 - .L_287)
.L_287:
        /*0004*/ 	.word	0x00000082


	//----- nvinfo : EIATTR_KPARAM_INFO
	.align		4
.L_288:
        /*0008*/ 	.byte	0x04, 0x17
        /*000a*/ 	.short	(.L_290 - .L_289)
.L_289:
        /*000c*/ 	.word	0x00000000
        /*0010*/ 	.short	0x0000
        /*0012*/ 	.short	0x0000
        /*0014*/ 	.byte	0x00, 0xf0, 0x01, 0x28


	//----- nvinfo : EIATTR_SPARSE_MMA_MASK
	.align		4
.L_290:
        /*0018*/ 	.byte	0x03, 0x50
        /*001a*/ 	.short	0x0000


	//----- nvinfo : EIATTR_MAXREG_COUNT
	.align		4
        /*001c*/ 	.byte	0x03, 0x1b
        /*001e*/ 	.short	0x00a8


	//----- nvinfo : EIATTR_MERCURY_ISA_VERSION
	.align		4
        /*0020*/ 	.byte	0x03, 0x5f
        /*0022*/ 	.short	0x0101


	//----- nvinfo : EIATTR_VRC_CTA_INIT_COUNT
	.align		4
        /*0024*/ 	.byte	0x02, 0x4a
	.zero		1
	.zero		1


	//----- nvinfo : EIATTR_EXIT_INSTR_OFFSETS
	.align		4
        /*0028*/ 	.byte	0x04, 0x1c
        /*002a*/ 	.short	(.L_292 - .L_291)


	//   ....[0]....
.L_291:
        /*002c*/ 	.word	0x00000010


	//----- nvinfo : EIATTR_MAX_THREADS
	.align		4
.L_292:
        /*0030*/ 	.byte	0x04, 0x05
        /*0032*/ 	.short	(.L_294 - .L_293)
.L_293:
        /*0034*/ 	.word	0x00000180
        /*0038*/ 	.word	0x00000001
        /*003c*/ 	.word	0x00000001


	//----- nvinfo : EIATTR_CBANK_PARAM_SIZE
	.align		4
.L_294:
        /*0040*/ 	.byte	0x03, 0x19
        /*0042*/ 	.short	0x0a00


	//----- nvinfo : EIATTR_PARAM_CBANK
	.align		4
        /*0044*/ 	.byte	0x04, 0x0a
        /*0046*/ 	.short	(.L_296 - .L_295)
	.align		4
.L_295:
        /*0048*/ 	.word	index@(.nv.constant0._ZN7cutlass13device_kernelIN5flash11enable_sm90INS1_16FlashAttnFwdSm90INS1_25CollectiveMainloopFwdSm90ILi2EN4cute5tupleIJNS5_1CILi1EEES8_S8_EEENS6_IJNS7_ILi128EEENS7_ILi96EEENS7_ILi64EEEEEELi256ENS_6half_tEfNS_4arch4Sm90ELb1ELb0ELb1ELb1ELb0ELb0ELb0ELb1ELb0ELb0ELb0ELb0EEENS1_21CollectiveEpilogueFwdINS6_IJSA_NS7_ILi256EEESB_EEES9_SE_SG_Li256ELb1ELb0ELb0ELb0EEENS1_36VarlenDynamicPersistentTileSchedulerILi128ELi96ELi256ELi32ELb0ELb0ELb1ELb1ELb1ELb1EEEEEEEEEvNT_6ParamsE)
        /*004c*/ 	.short	0x0380
        /*004e*/ 	.short	0x0a00


	//----- nvinfo : EIATTR_SW_WAR
	.align		4
.L_296:
        /*0050*/ 	.byte	0x04, 0x36
        /*0052*/ 	.short	(.L_298 - .L_297)
.L_297:
        /*0054*/ 	.word	0x00000008
.L_298:


//--------------------- .nv.info._ZN7cutlass13device_kernelIN5flash11enable_sm90INS1_16FlashAttnFwdSm90INS1_25CollectiveMainloopFwdSm90ILi2EN4cute5tupleIJNS5_1CILi1EEES8_S8_EEENS6_IJNS7_ILi128EEENS7_ILi96EEENS7_ILi64EEEEEELi256ENS_6half_tEfNS_4arch4Sm90ELb1ELb0ELb1ELb1ELb0ELb1ELb0ELb1ELb0ELb0ELb0ELb0EEENS1_21CollectiveEpilogueFwdINS6_IJSA_NS7_ILi256EEESB_EEES9_SE_SG_Li256ELb1ELb0ELb0ELb0EEENS1_36VarlenDynamicPersistentTileSchedulerILi128ELi96ELi256ELi32ELb0ELb0ELb1ELb1ELb1ELb1EEEEEEEEEvNT_6ParamsE --------------------------
	.section	.nv.info._ZN7cutlass13device_kernelIN5flash11enable_sm90INS1_16FlashAttnFwdSm90INS1_25CollectiveMainloopFwdSm90ILi2EN4cute5tupleIJNS5_1CILi1EEES8_S8_EEENS6_IJNS7_ILi128EEENS7_ILi96EEENS7_ILi64EEEEEELi256ENS_6half_tEfNS_4arch4Sm90ELb1ELb0ELb1ELb1ELb0ELb1ELb0ELb1ELb0ELb0ELb0ELb0EEENS1_21CollectiveEpilogueFwdINS6_IJSA_NS7_ILi256EEESB_EEES9_SE_SG_Li256ELb1ELb0ELb0ELb0EEENS1_36VarlenDynamicPersistentTileSchedulerILi128ELi96ELi256ELi32ELb0ELb0ELb1ELb1ELb1ELb1EEEEEEEEEvNT_6ParamsE,"",@"SHT_CUDA_INFO"
	.sectionflags	@""
	.align	4


	//----- nvinfo : EIATTR_CUDA_API_VERSION
	.align		4
        /*0000*/ 	.byte	0x04, 0x37
        /*0002*/ 	.short	(.L_300 - .L_299)
.L_299:
        /*0004*/ 	.word	0x00000082


	//----- nvinfo : EIATTR_KPARAM_INFO
	.align		4
.L_300:
        /*0008*/ 	.byte	0x04, 0x17
        /*000a*/ 	.short	(.L_302 - .L_301)
.L_301:
        /*000c*/ 	.word	0x00000000
        /*0010*/ 	.short	0x0000
        /*0012*/ 	.short	0x0000
        /*0014*/ 	.byte	0x00, 0xf0, 0x01, 0x28


	//----- nvinfo : EIATTR_SPARSE_MMA_MASK
	.align		4
.L_302:
        /*0018*/ 	.byte	0x03, 0x50
        /*001a*/ 	.short	0x0000


	//----- nvinfo : EIATTR_MAXREG_COUNT
	.align		4
        /*001c*/ 	.byte	0x03, 0x1b
        /*001e*/ 	.short	0x00a8


	//----- nvinfo : EIATTR_MERCURY_ISA_VERSION
	.align		4
        /*0020*/ 	.byte	0x03, 0x5f
        /*0022*/ 	.short	0x0101


	//----- nvinfo : EIATTR_VRC_CTA_INIT_COUNT
	.align		4
        /*0024*/ 	.byte	0x02, 0x4a
	.zero		1
	.zero		1


	//----- nvinfo : EIATTR_EXIT_INSTR_OFFSETS
	.align		4
        /*0028*/ 	.byte	0x04, 0x1c
        /*002a*/ 	.short	(.L_304 - .L_303)


	//   ....[0]....
.L_303:
        /*002c*/ 	.word	0x00000010


	//----- nvinfo : EIATTR_MAX_THREADS
	.align		4
.L_304:
        /*0030*/ 	.byte	0x04, 0x05
        /*0032*/ 	.short	(.L_306 - .L_305)
.L_305:
        /*0034*/ 	.word	0x00000180
        /*0038*/ 	.word	0x00000001
        /*003c*/ 	.word	0x00000001


	//----- nvinfo : EIATTR_CBANK_PARAM_SIZE
	.align		4
.L_306:
        /*0040*/ 	.byte	0x03, 0x19
        /*0042*/ 	.short	0x0a00


	//----- nvinfo : EIATTR_PARAM_CBANK
	.align		4
        /*0044*/ 	.byte	0x04, 0x0a
        /*0046*/ 	.short	(.L_308 - .L_307)
	.align		4
.L_307:
        /*0048*/ 	.word	index@(.nv.constant0._ZN7cutlass13device_kernelIN5flash11enable_sm90INS1_16FlashAttnFwdSm90INS1_25CollectiveMainloopFwdSm90ILi2EN4cute5tupleIJNS5_1CILi1EEES8_S8_EEENS6_IJNS7_ILi128EEENS7_ILi96EEENS7_ILi64EEEEEELi256ENS_6half_tEfNS_4arch4Sm90ELb1ELb0ELb1ELb1ELb0ELb1ELb0ELb1ELb0ELb0ELb0ELb0EEENS1_21CollectiveEpilogueFwdINS6_IJSA_NS7_ILi256EEESB_EEES9_SE_SG_Li256ELb1ELb0ELb0ELb0EEENS1_36VarlenDynamicPersistentTileSchedulerILi128ELi96ELi256ELi32ELb0ELb0ELb1ELb1ELb1ELb1EEEEEEEEEvNT_6ParamsE)
        /*004c*/ 	.short	0x0380
        /*004e*/ 	.short	0x0a00


	//----- nvinfo : EIATTR_SW_WAR
	.align		4
.L_308:
        /*0050*/ 	.byte	0x04, 0x36
        /*0052*/ 	.short	(.L_310 - .L_309)
.L_309:
        /*0054*/ 	.word	0x00000008
.L_310:


//--------------------- .nv.info._ZN7cutlass13device_kernelIN5flash11enable_sm90INS1_16FlashAttnFwdSm90INS1_25CollectiveMainloopFwdSm90ILi2EN4cute5tupleIJNS5_1CILi1EEES8_S8_EEENS6_IJNS7_ILi128EEENS7_ILi96EEENS7_ILi64EEEEEELi256ENS_6half_tEfNS_4arch4Sm90ELb1ELb0ELb1ELb1ELb0ELb0ELb1ELb1ELb0ELb0ELb0ELb0EEENS1_21CollectiveEpilogueFwdINS6_IJSA_NS7_ILi256EEESB_EEES9_SE_SG_Li256ELb1ELb0ELb0ELb0EEENS1_36VarlenDynamicPersistentTileSchedulerILi128ELi96ELi256ELi32ELb0ELb0ELb1ELb1ELb1ELb1EEEEEEEEEvNT_6ParamsE --------------------------
	.section	.nv.info._ZN7cutlass13device_kernelIN5flash11enable_sm90INS1_16FlashAttnFwdSm90INS1_25CollectiveMainloopFwdSm90ILi2EN4cute5tupleIJNS5_1CILi1EEES8_S8_EEENS6_IJNS7_ILi128EEENS7_ILi96EEENS7_ILi64EEEEEELi256ENS_6half_tEfNS_4arch4Sm90ELb1ELb0ELb1ELb1ELb0ELb0ELb1ELb1ELb0ELb0ELb0ELb0EEENS1_21CollectiveEpilogueFwdINS6_IJSA_NS7_ILi256EEESB_EEES9_SE_SG_Li256ELb1ELb0ELb0ELb0EEENS1_36VarlenDynamicPersistentTileSchedulerILi128ELi96ELi256ELi32ELb0ELb0ELb1ELb1ELb1ELb1EEEEEEEEEvNT_6ParamsE,"",@"SHT_CUDA_INFO"
	.sectionflags	@""
	.align	4


	//----- nvinfo : EIATTR_CUDA_API_VERSION
	.align		4
        /*0000*/ 	.byte	0x04, 0x37
        /*0002*/ 	.short	(.L_312 - .L_311)
.L_311:
        /*0004*/ 	.word	0x00000082


	//----- nvinfo : EIATTR_KPARAM_INFO
	.align		4
.L_312:
        /*0008*/ 	.byte	0x04, 0x17
        /*000a*/ 	.short	(.L_314 - .L_313)
.L_313:
        /*000c*/ 	.word	0x00000000
        /*0010*/ 	.short	0x0000
        /*0012*/ 	.short	0x0000
        /*0014*/ 	.byte	0x00, 0xf0, 0x01, 0x2c


	//----- nvinfo : EIATTR_SPARSE_MMA_MASK
	.align		4
.L_314:
        /*0018*/ 	.byte	0x03, 0x50
        /*001a*/ 	.short	0x0000


	//----- nvinfo : EIATTR_MAXREG_COUNT
	.align		4
        /*001c*/ 	.byte	0x03, 0x1b
        /*001e*/ 	.short	0x00a8


	//----- nvinfo : EIATTR_MERCURY_ISA_VERSION
	.align		4
        /*0020*/ 	.byte	0x03, 0x5f
        /*0022*/ 	.short	0x0101


	//----- nvinfo : EIATTR_VRC_CTA_INIT_COUNT
	.align		4
        /*0024*/ 	.byte	0x02, 0x4a
	.zero		1
	.zero		1


	//----- nvinfo : EIATTR_EXIT_INSTR_OFFSETS
	.align		4
        /*0028*/ 	.byte	0x04, 0x1c
        /*002a*/ 	.short	(.L_316 - .L_315)


	//   ....[0]....
.L_315:
        /*002c*/ 	.word	0x00000010


	//----- nvinfo : EIATTR_MAX_THREADS
	.align		4
.L_316:
        /*0030*/ 	.byte	0x04, 0x05
        /*0032*/ 	.short	(.L_318 - .L_317)
.L_317:
        /*0034*/ 	.word	0x00000180
        /*0038*/ 	.word	0x00000001
        /*003c*/ 	.word	0x00000001


	//----- nvinfo : EIATTR_CBANK_PARAM_SIZE
	.align		4
.L_318:
        /*0040*/ 	.byte	0x03, 0x19
        /*0042*/ 	.short	0x0b00


	//----- nvinfo : EIATTR_PARAM_CBANK
	.align		4
        /*0044*/ 	.byte	0x04, 0x0a
        /*0046*/ 	.short	(.L_320 - .L_319)
	.align		4
.L_319:
        /*0048*/ 	.word	index@(.nv.constant0._ZN7cutlass13device_kernelIN5flash11enable_sm90INS1_16FlashAttnFwdSm90INS1_25CollectiveMainloopFwdSm90ILi2EN4cute5tupleIJNS5_1CILi1EEES8_S8_EEENS6_IJNS7_ILi128EEENS7_ILi96EEENS7_ILi64EEEEEELi256ENS_6half_tEfNS_4arch4Sm90ELb1ELb0ELb1ELb1ELb0ELb0ELb1ELb1ELb0ELb0ELb0ELb0EEENS1_21CollectiveEpilogueFwdINS6_IJSA_NS7_ILi256EEESB_EEES9_SE_SG_Li256ELb1ELb0ELb0ELb0EEENS1_36VarlenDynamicPersistentTileSchedulerILi128ELi96ELi256ELi32ELb0ELb0ELb1ELb1ELb1ELb1EEEEEEEEEvNT_6ParamsE)
        /*004c*/ 	.short	0x0380
        /*004e*/ 	.short	0x0b00


	//----- nvinfo : EIATTR_SW_WAR
	.align		4
.L_320:
        /*0050*/ 	.byte	0x04, 0x36
        /*0052*/ 	.short	(.L_322 - .L_321)
.L_321:
        /*0054*/ 	.word	0x00000008
.L_322:


//--------------------- .nv.info._ZN7cutlass13device_kernelIN5flash11enable_sm90INS1_16FlashAttnFwdSm90INS1_25CollectiveMainloopFwdSm90ILi2EN4cute5tupleIJNS5_1CILi1EEES8_S8_EEENS6_IJNS7_ILi128EEENS7_ILi96EEENS7_ILi64EEEEEELi256ENS_6half_tEfNS_4arch4Sm90ELb1ELb0ELb1ELb1ELb0ELb1ELb1ELb1ELb0ELb0ELb0ELb0EEENS1_21CollectiveEpilogueFwdINS6_IJSA_NS7_ILi256EEESB_EEES9_SE_SG_Li256ELb1ELb0ELb0ELb0EEENS1_36VarlenDynamicPersistentTileSchedulerILi128ELi96ELi256ELi32ELb0ELb0ELb1ELb1ELb1ELb1EEEEEEEEEvNT_6ParamsE --------------------------
	.section	.nv.info._ZN7cutlass13device_kernelIN5flash11enable_sm90INS1_16FlashAttnFwdSm90INS1_25CollectiveMainloopFwdSm90ILi2EN4cute5tupleIJNS5_1CILi1EEES8_S8_EEENS6_IJNS7_ILi128EEENS7_ILi96EEENS7_ILi64EEEEEELi256ENS_6half_tEfNS_4arch4Sm90ELb1ELb0ELb1ELb1ELb0ELb1ELb1ELb1ELb0ELb0ELb0ELb0EEENS1_21CollectiveEpilogueFwdINS6_IJSA_NS7_ILi256EEESB_EEES9_SE_SG_Li256ELb1ELb0ELb0ELb0EEENS1_36VarlenDynamicPersistentTileSchedulerILi128ELi96ELi256ELi32ELb0ELb0ELb1ELb1ELb1ELb1EEEEEEEEEvNT_6ParamsE,"",@"SHT_CUDA_INFO"
	.sectionflags	@""
	.align	4


	//----- nvinfo : EIATTR_CUDA_API_VERSION
	.align		4
        /*0000*/ 	.byte	0x04, 0x37
        /*0002*/ 	.short	(.L_324 - .L_323)
.L_323:
        /*0004*/ 	.word	0x00000082


	//----- nvinfo : EIATTR_KPARAM_INFO
	.align		4
.L_324:
        /*0008*/ 	.byte	0x04, 0x17
        /*000a*/ 	.short	(.L_326 - .L_325)
.L_325:
        /*000c*/ 	.word	0x00000000
        /*0010*/ 	.short	0x0000
        /*0012*/ 	.short	0x0000
        /*0014*/ 	.byte	0x00, 0xf0, 0x01, 0x2c


	//----- nvinfo : EIATTR_SPARSE_MMA_MASK
	.align		4
.L_326:
        /*0018*/ 	.byte	0x03, 0x50
        /*001a*/ 	.short	0x0000


	//----- nvinfo : EIATTR_MAXREG_COUNT
	.align		4
        /*001c*/ 	.byte	0x03, 0x1b
        /*001e*/ 	.short	0x00a8


	//----- nvinfo : EIATTR_MERCURY_ISA_VERSION
	.align		4
        /*0020*/ 	.byte	0x03, 0x5f
        /*0022*/ 	.short	0x0101


	//----- nvinfo : EIATTR_VRC_CTA_INIT_COUNT
	.align		4
        /*0024*/ 	.byte	0x02, 0x4a
	.zero		1
	.zero		1


	//----- nvinfo : EIATTR_EXIT_INSTR_OFFSETS
	.align		4
        /*0028*/ 	.byte	0x04, 0x1c
        /*002a*/ 	.short	(.L_328 - .L_327)


	//   ....[0]....
.L_327:
        /*002c*/ 	.word	0x00000010


	//----- nvinfo : EIATTR_MAX_THREADS
	.align		4
.L_328:
        /*0030*/ 	.byte	0x04, 0x05
        /*0032*/ 	.short	(.L_330 - .L_329)
.L_329:
        /*0034*/ 	.word	0x00000180
        /*0038*/ 	.word	0x00000001
        /*003c*/ 	.word	0x00000001


	//----- nvinfo : EIATTR_CBANK_PARAM_SIZE
	.align		4
.L_330:
        /*0040*/ 	.byte	0x03, 0x19
        /*0042*/ 	.short	0x0b00


	//----- nvinfo : EIATTR_PARAM_CBANK
	.align		4
        /*0044*/ 	.byte	0x04, 0x0a
        /*0046*/ 	.short	(.L_332 - .L_331)
	.align		4
.L_331:
        /*0048*/ 	.word	index@(.nv.constant0._ZN7cutlass13device_kernelIN5flash11enable_sm90INS1_16FlashAttnFwdSm90INS1_25CollectiveMainloopFwdSm90ILi2EN4cute5tupleIJNS5_1CILi1EEES8_S8_EEENS6_IJNS7_ILi128EEENS7_ILi96EEENS7_ILi64EEEEEELi256ENS_6half_tEfNS_4arch4Sm90ELb1ELb0ELb1ELb1ELb0ELb1ELb1ELb1ELb0ELb0ELb0ELb0EEENS1_21CollectiveEpilogueFwdINS6_IJSA_NS7_ILi256EEESB_EEES9_SE_SG_Li256ELb1ELb0ELb0ELb0EEENS1_36VarlenDynamicPersistentTileSchedulerILi128ELi96ELi256ELi32ELb0ELb0ELb1ELb1ELb1ELb1EEEEEEEEEvNT_6ParamsE)
        /*004c*/ 	.short	0x0380
        /*004e*/ 	.short	0x0b00


	//----- nvinfo : EIATTR_SW_WAR
	.align		4
.L_332:
        /*0050*/ 	.byte	0x04, 0x36
        /*0052*/ 	.short	(.L_334 - .L_333)
.L_333:
        /*0054*/ 	.word	0x00000008
.L_334:


//--------------------- .nv.callgraph             --------------------------
	.section	.nv.callgraph,"",@"SHT_CUDA_CALLGRAPH"
	.align	4
	.sectionentsize	8
	.align		4
        /*0000*/ 	.word	0x00000000
	.align		4
        /*0004*/ 	.word	0xffffffff
	.align		4
        /*0008*/ 	.word	0x00000000
	.align		4
        /*000c*/ 	.word	0xfffffffe
	.align		4
        /*0010*/ 	.word	0x00000000
	.align		4
        /*0014*/ 	.word	0xfffffffd
	.align		4
        /*0018*/ 	.word	0x00000000
	.align		4
        /*001c*/ 	.word	0xfffffffc


//--------------------- .nv.constant4             --------------------------
	.section	.nv.constant4,"a",@progbits
	.align	8
	.align		8
.nv.constant4:
        /*0000*/ 	.dword	_ZN77_INTERNAL_3413cc4c_41_flash_fwd_hdim64_256_fp16_softcap_sm90_cu_f3e6f9ee_34464cuda3std3__45__cpo5beginE
	.align		8
        /*0008*/ 	.dword	_ZN77_INTERNAL_3413cc4c_41_flash_fwd_hdim64_256_fp16_softcap_sm90_cu_f3e6f9ee_34464cuda3std3__45__cpo3endE
	.align		8
        /*0010*/ 	.dword	_ZN77_INTERNAL_3413cc4c_41_flash_fwd_hdim64_256_fp16_softcap_sm90_cu_f3e6f9ee_34464cuda3std3__45__cpo6cbeginE
	.align		8
        /*0018*/ 	.dword	_ZN77_INTERNAL_3413cc4c_41_flash_fwd_hdim64_256_fp16_softcap_sm90_cu_f3e6f9ee_34464cuda3std3__45__cpo4cendE
	.align		8
        /*0020*/ 	.dword	_ZN77_INTERNAL_3413cc4c_41_flash_fwd_hdim64_256_fp16_softcap_sm90_cu_f3e6f9ee_34464cuda3std3__479_GLOBAL__N__3413cc4c_41_flash_fwd_hdim64_256_fp16_softcap_sm90_cu_f3e6f9ee_34466ignoreE
	.align		8
        /*0028*/ 	.dword	_ZN77_INTERNAL_3413cc4c_41_flash_fwd_hdim64_256_fp16_softcap_sm90_cu_f3e6f9ee_34464cuda3std3__419piecewise_constructE
	.align		8
        /*0030*/ 	.dword	_ZN77_INTERNAL_3413cc4c_41_flash_fwd_hdim64_256_fp16_softcap_sm90_cu_f3e6f9ee_34464cuda3std3__48in_placeE
	.align		8
        /*0038*/ 	.dword	_ZN77_INTERNAL_3413cc4c_41_flash_fwd_hdim64_256_fp16_softcap_sm90_cu_f3e6f9ee_34464cuda3std6ranges3__45__cpo4swapE
	.align		8
        /*0040*/ 	.dword	_ZN77_INTERNAL_3413cc4c_41_flash_fwd_hdim64_256_fp16_softcap_sm90_cu_f3e6f9ee_34464cuda3std6ranges3__45__cpo9iter_moveE
	.align		8
        /*0048*/ 	.dword	_ZN77_INTERNAL_3413cc4c_41_flash_fwd_hdim64_256_fp16_softcap_sm90_cu_f3e6f9ee_34464cute7productE
	.align		8
        /*0050*/ 	.dword	_ZN77_INTERNAL_3413cc4c_41_flash_fwd_hdim64_256_fp16_softcap_sm90_cu_f3e6f9ee_34464cute1_E


//--------------------- .text._ZN7cutlass13device_kernelIN5flash11enable_sm90INS1_16FlashAttnFwdSm90INS1_25CollectiveMainloopFwdSm90ILi2EN4cute5tupleIJNS5_1CILi1EEES8_S8_EEENS6_IJNS7_ILi128EEENS7_ILi96EEENS7_ILi64EEEEEELi256ENS_6half_tEfNS_4arch4Sm90ELb0ELb0ELb1ELb0ELb0ELb0ELb0ELb1ELb0ELb0ELb0ELb0EEENS1_21CollectiveEpilogueFwdINS6_IJSA_NS7_ILi256EEESB_EEES9_SE_SG_Li256ELb0ELb0ELb0ELb0EEENS1_29StaticPersistentTileSchedulerILb0EEEEEEEEEvNT_6ParamsE --------------------------
	.section	.text._ZN7cutlass13device_kernelIN5flash11enable_sm90INS1_16FlashAttnFwdSm90INS1_25CollectiveMainloopFwdSm90ILi2EN4cute5tupleIJNS5_1CILi1EEES8_S8_EEENS6_IJNS7_ILi128EEENS7_ILi96EEENS7_ILi64EEEEEELi256ENS_6half_tEfNS_4arch4Sm90ELb0ELb0ELb1ELb0ELb0ELb0ELb0ELb1ELb0ELb0ELb0ELb0EEENS1_21CollectiveEpilogueFwdINS6_IJSA_NS7_ILi256EEESB_EEES9_SE_SG_Li256ELb0ELb0ELb0ELb0EEENS1_29StaticPersistentTileSchedulerILb0EEEEEEEEEvNT_6ParamsE,"ax",@progbits
	.align	128
.text._ZN7cutlass13device_kernelIN5flash11enable_sm90INS1_16FlashAttnFwdSm90INS1_25CollectiveMainloopFwdSm90ILi2EN4cute5tupleIJNS5_1CILi1EEES8_S8_EEENS6_IJNS7_ILi128EEENS7_ILi96EEENS7_ILi64EEEEEELi256ENS_6half_tEfNS_4arch4Sm90ELb0ELb0ELb1ELb0ELb0ELb0ELb0ELb1ELb0ELb0ELb0ELb0EEENS1_21CollectiveEpilogueFwdINS6_IJSA_NS7_ILi256EEESB_EEES9_SE_SG_Li256ELb0ELb0ELb0ELb0EEENS1_29StaticPersistentTileSchedulerILb0EEEEEEEEEvNT_6ParamsE:
        .type           _ZN7cutlass13device_kernelIN5flash11enable_sm90INS1_16FlashAttnFwdSm90INS1_25CollectiveMainloopFwdSm90ILi2EN4cute5tupleIJNS5_1CILi1EEES8_S8_EEENS6_IJNS7_ILi128EEENS7_ILi96EEENS7_ILi64EEEEEELi256ENS_6half_tEfNS_4arch4Sm90ELb0ELb0ELb1ELb0ELb0ELb0ELb0ELb1ELb0ELb0ELb0ELb0EEENS1_21CollectiveEpilogueFwdINS6_IJSA_NS7_ILi256EEESB_EEES9_SE_SG_Li256ELb0ELb0ELb0ELb0EEENS1_29StaticPersistentTileSchedulerILb0EEEEEEEEEvNT_6ParamsE,@function
        .size           _ZN7cutlass13device_kernelIN5flash11enable_sm90INS1_16FlashAttnFwdSm90INS1_25CollectiveMainloopFwdSm90ILi2EN4cute5tupleIJNS5_1CILi1EEES8_S8_EEENS6_IJNS7_ILi128EEENS7_ILi96EEENS7_ILi64EEEEEELi256ENS_6half_tEfNS_4arch4Sm90ELb0ELb0ELb1ELb0ELb0ELb0ELb0ELb1ELb0ELb0ELb0ELb0EEENS1_21CollectiveEpilogueFwdINS6_IJSA_NS7_ILi256EEESB_EEES9_SE_SG_Li256ELb0ELb0ELb0ELb0EEENS1_29StaticPersistentTileSchedulerILb0EEEEEEEEEvNT_6ParamsE,(.L_x_18 - _ZN7cutlass13device_kernelIN5flash11enable_sm90INS1_16FlashAttnFwdSm90INS1_25CollectiveMainloopFwdSm90ILi2EN4cute5tupleIJNS5_1CILi1EEES8_S8_EEENS6_IJNS7_ILi128EEENS7_ILi96EEENS7_ILi64EEEEEELi256ENS_6half_tEfNS_4arch4Sm90ELb0ELb0ELb1ELb0ELb0ELb0ELb0ELb1ELb0ELb0ELb0ELb0EEENS1_21CollectiveEpilogueFwdINS6_IJSA_NS7_ILi256EEESB_EEES9_SE_SG_Li256ELb0ELb0ELb0ELb0EEENS1_29StaticPersistentTileSchedulerILb0EEEEEEEEEvNT_6ParamsE)
        .other          _ZN7cutlass13device_kernelIN5flash11enable_sm90INS1_16FlashAttnFwdSm90INS1_25CollectiveMainloopFwdSm90ILi2EN4cute5tupleIJNS5_1CILi1EEES8_S8_EEENS6_IJNS7_ILi128EEENS7_ILi96EEENS7_ILi64EEEEEELi256ENS_6half_tEfNS_4arch4Sm90ELb0ELb0ELb1ELb0ELb0ELb0ELb0ELb1ELb0ELb0ELb0ELb0EEENS1_21CollectiveEpilogueFwdINS6_IJSA_NS7_ILi256EEESB_EEES9_SE_SG_Li256ELb0ELb0ELb0ELb0EEENS1_29StaticPersistentTileSchedulerILb0EEEEEEEEEvNT_6ParamsE,@"STO_CUDA_ENTRY STV_DEFAULT"
_ZN7cutlass13device_kernelIN5flash11enable_sm90INS1_16FlashAttnFwdSm90INS1_25CollectiveMainloopFwdSm90ILi2EN4cute5tupleIJNS5_1CILi1EEES8_S8_EEENS6_IJNS7_ILi128EEENS7_ILi96EEENS7_ILi64EEEEEELi256ENS_6half_tEfNS_4arch4Sm90ELb0ELb0ELb1ELb0ELb0ELb0ELb0ELb1ELb0ELb0ELb0ELb0EEENS1_21CollectiveEpilogueFwdINS6_IJSA_NS7_ILi256EEESB_EEES9_SE_SG_Li256ELb0ELb0ELb0ELb0EEENS1_29StaticPersistentTileSchedulerILb0EEEEEEEEEvNT_6ParamsE:
[----:B------:R-:W-:Y:S01]  /*0000*/  LDC R1, c[0x0][0x37c] ;  /* 0x0000df00ff017b82 */ /* 0x000fe20000000800 */
[----:B------:R-:W-:Y:S05]  /*0010*/  EXIT ;  /* 0x000000000000794d */ /* 0x000fea0003800000 */
.L_x_0:
[----:B------:R-:W-:-:S00]  /*0020*/  BRA `(.L_x_0) ;  /* 0xfffffffc00fc7947 */ /* 0x000fc0000383ffff */
[----:B------:R-:W-:-:S00]  /*0030*/  NOP ;  /* 0x0000000000007918 */ /* 0x000fc00000000000 */
        /* <DEDUP_REMOVED lines=12> */
.L_x_18:


//--------------------- .text._ZN7cutlass13device_kernelIN5flash11enable_sm90INS1_16FlashAttnFwdSm90INS1_25CollectiveMainloopFwdSm90ILi2EN4cute5tupleIJNS5_1CILi1EEES8_S8_EEENS6_IJNS7_ILi128EEENS7_ILi96EEENS7_ILi64EEEEEELi256ENS_6half_tEfNS_4arch4Sm90ELb0ELb0ELb1ELb0ELb0ELb0ELb1ELb1ELb0ELb0ELb0ELb0EEENS1_21CollectiveEpilogueFwdINS6_IJSA_NS7_ILi256EEESB_EEES9_SE_SG_Li256ELb0ELb0ELb0ELb0EEENS1_29StaticPersistentTileSchedulerILb0EEEEEEEEEvNT_6ParamsE --------------------------
	.section	.text._ZN7cutlass13device_kernelIN5flash11enable_sm90INS1_16FlashAttnFwdSm90INS1_25CollectiveMainloopFwdSm90ILi2EN4cute5tupleIJNS5_1CILi1EEES8_S8_EEENS6_IJNS7_ILi128EEENS7_ILi96EEENS7_ILi64EEEEEELi256ENS_6half_tEfNS_4arch4Sm90ELb0ELb0ELb1ELb0ELb0ELb0ELb1ELb1ELb0ELb0ELb0ELb0EEENS1_21CollectiveEpilogueFwdINS6_IJSA_NS7_ILi256EEESB_EEES9_SE_SG_Li256ELb0ELb0ELb0ELb0EEENS1_29StaticPersistentTileSchedulerILb0EEEEEEEEEvNT_6ParamsE,"ax",@progbits
	.align	128
.text._ZN7cutlass13device_kernelIN5flash11enable_sm90INS1_16FlashAttnFwdSm90INS1_25CollectiveMainloopFwdSm90ILi2EN4cute5tupleIJNS5_1CILi1EEES8_S8_EEENS6_IJNS7_ILi128EEENS7_ILi96EEENS7_ILi64EEEEEELi256ENS_6half_tEfNS_4arch4Sm90ELb0ELb0ELb1ELb0ELb0ELb0ELb1ELb1ELb0ELb0ELb0ELb0EEENS1_21CollectiveEpilogueFwdINS6_IJSA_NS7_ILi256EEESB_EEES9_SE_SG_Li256ELb0ELb0ELb0ELb0EEENS1_29StaticPersistentTileSchedulerILb0EEEEEEEEEvNT_6ParamsE:
        .type           _ZN7cutlass13device_kernelIN5flash11enable_sm90INS1_16FlashAttnFwdSm90INS1_25CollectiveMainloopFwdSm90ILi2EN4cute5tupleIJNS5_1CILi1EEES8_S8_EEENS6_IJNS7_ILi128EEENS7_ILi96EEENS7_ILi64EEEEEELi256ENS_6half_tEfNS_4arch4Sm90ELb0ELb0ELb1ELb0ELb0ELb0ELb1ELb1ELb0ELb0ELb0ELb0EEENS1_21CollectiveEpilogueFwdINS6_IJSA_NS7_ILi256EEESB_EEES9_SE_SG_Li256ELb0ELb0ELb0ELb0EEENS1_29StaticPersistentTileSchedulerILb0EEEEEEEEEvNT_6ParamsE,@function
        .size           _ZN7cutlass13device_kernelIN5flash11enable_sm90INS1_16FlashAttnFwdSm90INS1_25CollectiveMainloopFwdSm90ILi2EN4cute5tupleIJNS5_1CILi1EEES8_S8_EEENS6_IJNS7_ILi128EEENS7_ILi96EEENS7_ILi64EEEEEELi256ENS_6half_tEfNS_4arch4Sm90ELb0ELb0ELb1ELb0ELb0ELb0ELb1ELb1ELb0ELb0ELb0ELb0EEENS1_21CollectiveEpilogueFwdINS6_IJSA_NS7_ILi256EEESB_EEES9_SE_SG_Li256ELb0ELb0ELb0ELb0EEENS1_29StaticPersistentTileSchedulerILb0EEEEEEEEEvNT_6ParamsE,(.L_x_19 - _ZN7cutlass13device_kernelIN5flash11enable_sm90INS1_16FlashAttnFwdSm90INS1_25CollectiveMainloopFwdSm90ILi2EN4cute5tupleIJNS5_1CILi1EEES8_S8_EEENS6_IJNS7_ILi128EEENS7_ILi96EEENS7_ILi64EEEEEELi256ENS_6half_tEfNS_4arch4Sm90ELb0ELb0ELb1ELb0ELb0ELb0ELb1ELb1ELb0ELb0ELb0ELb0EEENS1_21CollectiveEpilogueFwdINS6_IJSA_NS7_ILi256EEESB_EEES9_SE_SG_Li256ELb0ELb0ELb0ELb0EEENS1_29StaticPersistentTileSchedulerILb0EEEEEEEEEvNT_6ParamsE)
        .other          _ZN7cutlass13device_kernelIN5flash11enable_sm90INS1_16FlashAttnFwdSm90INS1_25CollectiveMainloopFwdSm90ILi2EN4cute5tupleIJNS5_1CILi1EEES8_S8_EEENS6_IJNS7_ILi128EEENS7_ILi96EEENS7_ILi64EEEEEELi256ENS_6half_tEfNS_4arch4Sm90ELb0ELb0ELb1ELb0ELb0ELb0ELb1ELb1ELb0ELb0ELb0ELb0EEENS1_21CollectiveEpilogueFwdINS6_IJSA_NS7_ILi256EEESB_EEES9_SE_SG_Li256ELb0ELb0ELb0ELb0EEENS1_29StaticPersistentTileSchedulerILb0EEEEEEEEEvNT_6ParamsE,@"STO_CUDA_ENTRY STV_DEFAULT"
_ZN7cutlass13device_kernelIN5flash11enable_sm90INS1_16FlashAttnFwdSm90INS1_25CollectiveMainloopFwdSm90ILi2EN4cute5tupleIJNS5_1CILi1EEES8_S8_EEENS6_IJNS7_ILi128EEENS7_ILi96EEENS7_ILi64EEEEEELi256ENS_6half_tEfNS_4arch4Sm90ELb0ELb0ELb1ELb0ELb0ELb0ELb1ELb1ELb0ELb0ELb0ELb0EEENS1_21CollectiveEpilogueFwdINS6_IJSA_NS7_ILi256EEESB_EEES9_SE_SG_Li256ELb0ELb0ELb0ELb0EEENS1_29StaticPersistentTileSchedulerILb0EEEEEEEEEvNT_6ParamsE:
[----:B------:R-:W-:Y:S01]  /*0000*/  LDC R1, c[0x0][0x37c] ;  /* 0x0000df00ff017b82 */ /* 0x000fe20000000800 */
[----:B------:R-:W-:Y:S05]  /*0010*/  EXIT ;  /* 0x000000000000794d */ /* 0x000fea0003800000 */
.L_x_1:
        /* <DEDUP_REMOVED lines=14> */
.L_x_19:


//--------------------- .text._ZN7cutlass13device_kernelIN5flash11enable_sm90INS1_16FlashAttnFwdSm90INS1_25CollectiveMainloopFwdSm90ILi2EN4cute5tupleIJNS5_1CILi1EEES8_S8_EEENS6_IJNS7_ILi128EEENS7_ILi96EEENS7_ILi64EEEEEELi256ENS_6half_tEfNS_4arch4Sm90ELb0ELb0ELb1ELb1ELb0ELb0ELb0ELb1ELb0ELb0ELb0ELb0EEENS1_21CollectiveEpilogueFwdINS6_IJSA_NS7_ILi256EEESB_EEES9_SE_SG_Li256ELb1ELb0ELb0ELb0EEENS1_36VarlenDynamicPersistentTileSchedulerILi128ELi96ELi256ELi32ELb0ELb0ELb1ELb0ELb1ELb1EEEEEEEEEvNT_6ParamsE --------------------------
	.section	.text._ZN7cutlass13device_kernelIN5flash11enable_sm90INS1_16FlashAttnFwdSm90INS1_25CollectiveMainloopFwdSm90ILi2EN4cute5tupleIJNS5_1CILi1EEES8_S8_EEENS6_IJNS7_ILi128EEENS7_ILi96EEENS7_ILi64EEEEEELi256ENS_6half_tEfNS_4arch4Sm90ELb0ELb0ELb1ELb1ELb0ELb0ELb0ELb1ELb0ELb0ELb0ELb0EEENS1_21CollectiveEpilogueFwdINS6_IJSA_NS7_ILi256EEESB_EEES9_SE_SG_Li256ELb1ELb0ELb0ELb0EEENS1_36VarlenDynamicPersistentTileSchedulerILi128ELi96ELi256ELi32ELb0ELb0ELb1ELb0ELb1ELb1EEEEEEEEEvNT_6ParamsE,"ax",@progbits
	.align	128
.text._ZN7cutlass13device_kernelIN5flash11enable_sm90INS1_16FlashAttnFwdSm90INS1_25CollectiveMainloopFwdSm90ILi2EN4cute5tupleIJNS5_1CILi1EEES8_S8_EEENS6_IJNS7_ILi128EEENS7_ILi96EEENS7_ILi64EEEEEELi256ENS_6half_tEfNS_4arch4Sm90ELb0ELb0ELb1ELb1ELb0ELb0ELb0ELb1ELb0ELb0ELb0ELb0EEENS1_21CollectiveEpilogueFwdINS6_IJSA_NS7_ILi256EEESB_EEES9_SE_SG_Li256ELb1ELb0ELb0ELb0EEENS1_36VarlenDynamicPersistentTileSchedulerILi128ELi96ELi256ELi32ELb0ELb0ELb1ELb0ELb1ELb1EEEEEEEEEvNT_6ParamsE:
        .type           _ZN7cutlass13device_kernelIN5flash11enable_sm90INS1_16FlashAttnFwdSm90INS1_25CollectiveMainloopFwdSm90ILi2EN4cute5tupleIJNS5_1CILi1EEES8_S8_EEENS6_IJNS7_ILi128EEENS7_ILi96EEENS7_ILi64EEEEEELi256ENS_6half_tEfNS_4arch4Sm90ELb0ELb0ELb1ELb1ELb0ELb0ELb0ELb1ELb0ELb0ELb0ELb0EEENS1_21CollectiveEpilogueFwdINS6_IJSA_NS7_ILi256EEESB_EEES9_SE_SG_Li256ELb1ELb0ELb0ELb0EEENS1_36VarlenDynamicPersistentTileSchedulerILi128ELi96ELi256ELi32ELb0ELb0ELb1ELb0ELb1ELb1EEEEEEEEEvNT_6ParamsE,@function
        .size           _ZN7cutlass13device_kernelIN5flash11enable_sm90INS1_16FlashAttnFwdSm90INS1_25CollectiveMainloopFwdSm90ILi2EN4cute5tupleIJNS5_1CILi1EEES8_S8_EEENS6_IJNS7_ILi128EEENS7_ILi96EEENS7_ILi64EEEEEELi256ENS_6half_tEfNS_4arch4Sm90ELb0ELb0ELb1ELb1ELb0ELb0ELb0ELb1ELb0ELb0ELb0ELb0EEENS1_21CollectiveEpilogueFwdINS6_IJSA_NS7_ILi256EEESB_EEES9_SE_SG_Li256ELb1ELb0ELb0ELb0EEENS1_36VarlenDynamicPersistentTileSchedulerILi128ELi96ELi256ELi32ELb0ELb0ELb1ELb0ELb1ELb1EEEEEEEEEvNT_6ParamsE,(.L_x_20 - _ZN7cutlass13device_kernelIN5flash11enable_sm90INS1_16FlashAttnFwdSm90INS1_25CollectiveMainloopFwdSm90ILi2EN4cute5tupleIJNS5_1CILi1EEES8_S8_EEENS6_IJNS7_ILi128EEENS7_ILi96EEENS7_ILi64EEEEEELi256ENS_6half_tEfNS_4arch4Sm90ELb0ELb0ELb1ELb1ELb0ELb0ELb0ELb1ELb0ELb0ELb0ELb0EEENS1_21CollectiveEpilogueFwdINS6_IJSA_NS7_ILi256EEESB_EEES9_SE_SG_Li256ELb1ELb0ELb0ELb0EEENS1_36VarlenDynamicPersistentTileSchedulerILi128ELi96ELi256ELi32ELb0ELb0ELb1ELb0ELb1ELb1EEEEEEEEEvNT_6ParamsE)
        .other          _ZN7cutlass13device_kernelIN5flash11enable_sm90INS1_16FlashAttnFwdSm90INS1_25CollectiveMainloopFwdSm90ILi2EN4cute5tupleIJNS5_1CILi1EEES8_S8_EEENS6_IJNS7_ILi128EEENS7_ILi96EEENS7_ILi64EEEEEELi256ENS_6half_tEfNS_4arch4Sm90ELb0ELb0ELb1ELb1ELb0ELb0ELb0ELb1ELb0ELb0ELb0ELb0EEENS1_21CollectiveEpilogueFwdINS6_IJSA_NS7_ILi256EEESB_EEES9_SE_SG_Li256ELb1ELb0ELb0ELb0EEENS1_36VarlenDynamicPersistentTileSchedulerILi128ELi96ELi256ELi32ELb0ELb0ELb1ELb0ELb1ELb1EEEEEEEEEvNT_6ParamsE,@"STO_CUDA_ENTRY STV_DEFAULT"
_ZN7cutlass13device_kernelIN5flash11enable_sm90INS1_16FlashAttnFwdSm90INS1_25CollectiveMainloopFwdSm90ILi2EN4cute5tupleIJNS5_1CILi1EEES8_S8_EEENS6_IJNS7_ILi128EEENS7_ILi96EEENS7_ILi64EEEEEELi256ENS_6half_tEfNS_4arch4Sm90ELb0ELb0ELb1ELb1ELb0ELb0ELb0ELb1ELb0ELb0ELb0ELb0EEENS1_21CollectiveEpilogueFwdINS6_IJSA_NS7_ILi256EEESB_EEES9_SE_SG_Li256ELb1ELb0ELb0ELb0EEENS1_36VarlenDynamicPersistentTileSchedulerILi128ELi96ELi256ELi32ELb0ELb0ELb1ELb0ELb1ELb1EEEEEEEEEvNT_6ParamsE:
[----:B------:R-:W-:Y:S01]  /*0000*/  LDC R1, c[0x0][0x37c] ;  /* 0x0000df00ff017b82 */ /* 0x000fe20000000800 */
[----:B------:R-:W-:Y:S05]  /*0010*/  EXIT ;  /* 0x000000000000794d */ /* 0x000fea0003800000 */
.L_x_2:
        /* <DEDUP_REMOVED lines=14> */
.L_x_20:


//--------------------- .text._ZN7cutlass13device_kernelIN5flash11enable_sm90INS1_16FlashAttnFwdSm90INS1_25CollectiveMainloopFwdSm90ILi2EN4cute5tupleIJNS5_1CILi1EEES8_S8_EEENS6_IJNS7_ILi128EEENS7_ILi96EEENS7_ILi64EEEEEELi256ENS_6half_tEfNS_4arch4Sm90ELb0ELb0ELb1ELb1ELb0ELb1ELb0ELb1ELb0ELb0ELb0ELb0EEENS1_21CollectiveEpilogueFwdINS6_IJSA_NS7_ILi256EEESB_EEES9_SE_SG_Li256ELb1ELb0ELb0ELb0EEENS1_36VarlenDynamicPersistentTileSchedulerILi128ELi96ELi256ELi32ELb0ELb0ELb1ELb0ELb1ELb1EEEEEEEEEvNT_6ParamsE --------------------------
	.section	.text._ZN7cutlass13device_kernelIN5flash11enable_sm90INS1_16FlashAttnFwdSm90INS1_25CollectiveMainloopFwdSm90ILi2EN4cute5tupleIJNS5_1CILi1EEES8_S8_EEENS6_IJNS7_ILi128EEENS7_ILi96EEENS7_ILi64EEEEEELi256ENS_6half_tEfNS_4arch4Sm90ELb0ELb0ELb1ELb1ELb0ELb1ELb0ELb1ELb0ELb0ELb0ELb0EEENS1_21CollectiveEpilogueFwdINS6_IJSA_NS7_ILi256EEESB_EEES9_SE_SG_Li256ELb1ELb0ELb0ELb0EEENS1_36VarlenDynamicPersistentTileSchedulerILi128ELi96ELi256ELi32ELb0ELb0ELb1ELb0ELb1ELb1EEEEEEEEEvNT_6ParamsE,"ax",@progbits
	.align	128
.text._ZN7cutlass13device_kernelIN5flash11enable_sm90INS1_16FlashAttnFwdSm90INS1_25CollectiveMainloopFwdSm90ILi2EN4cute5tupleIJNS5_1CILi1EEES8_S8_EEENS6_IJNS7_ILi128EEENS7_ILi96EEENS7_ILi64EEEEEELi256ENS_6half_tEfNS_4arch4Sm90ELb0ELb0ELb1ELb1ELb0ELb1ELb0ELb1ELb0ELb0ELb0ELb0EEENS1_21CollectiveEpilogueFwdINS6_IJSA_NS7_ILi256EEESB_EEES9_SE_SG_Li256ELb1ELb0ELb0ELb0EEENS1_36VarlenDynamicPersistentTileSchedulerILi128ELi96ELi256ELi32ELb0ELb0ELb1ELb0ELb1ELb1EEEEEEEEEvNT_6ParamsE:
        .type           _ZN7cutlass13device_kernelIN5flash11enable_sm90INS1_16FlashAttnFwdSm90INS1_25CollectiveMainloopFwdSm90ILi2EN4cute5tupleIJNS5_1CILi1EEES8_S8_EEENS6_IJNS7_ILi128EEENS7_ILi96EEENS7_ILi64EEEEEELi256ENS_6half_tEfNS_4arch4Sm90ELb0ELb0ELb1ELb1ELb0ELb1ELb0ELb1ELb0ELb0ELb0ELb0EEENS1_21CollectiveEpilogueFwdINS6_IJSA_NS7_ILi256EEESB_EEES9_SE_SG_Li256ELb1ELb0ELb0ELb0EEENS1_36VarlenDynamicPersistentTileSchedulerILi128ELi96ELi256ELi32ELb0ELb0ELb1ELb0ELb1ELb1EEEEEEEEEvNT_6ParamsE,@function
        .size           _ZN7cutlass13device_kernelIN5flash11enable_sm90INS1_16FlashAttnFwdSm90INS1_25CollectiveMainloopFwdSm90ILi2EN4cute5tupleIJNS5_1CILi1EEES8_S8_EEENS6_IJNS7_ILi128EEENS7_ILi96EEENS7_ILi64EEEEEELi256ENS_6half_tEfNS_4arch4Sm90ELb0ELb0ELb1ELb1ELb0ELb1ELb0ELb1ELb0ELb0ELb0ELb0EEENS1_21CollectiveEpilogueFwdINS6_IJSA_NS7_ILi256EEESB_EEES9_SE_SG_Li256ELb1ELb0ELb0ELb0EEENS1_36VarlenDynamicPersistentTileSchedulerILi128ELi96ELi256ELi32ELb0ELb0ELb1ELb0ELb1ELb1EEEEEEEEEvNT_6ParamsE,(.L_x_21 - _ZN7cutlass13device_kernelIN5flash11enable_sm90INS1_16FlashAttnFwdSm90INS1_25CollectiveMainloopFwdSm90ILi2EN4cute5tupleIJNS5_1CILi1EEES8_S8_EEENS6_IJNS7_ILi128EEENS7_ILi96EEENS7_ILi64EEEEEELi256ENS_6half_tEfNS_4arch4Sm90ELb0ELb0ELb1ELb1ELb0ELb1ELb0ELb1ELb0ELb0ELb0ELb0EEENS1_21CollectiveEpilogueFwdINS6_IJSA_NS7_ILi256EEESB_EEES9_SE_SG_Li256ELb1ELb0ELb0ELb0EEENS1_36VarlenDynamicPersistentTileSchedulerILi128ELi96ELi256ELi32ELb0ELb0ELb1ELb0ELb1ELb1EEEEEEEEEvNT_6ParamsE)
        .other          _ZN7cutlass13device_kernelIN5flash11enable_sm90INS1_16FlashAttnFwdSm90INS1_25CollectiveMainloopFwdSm90ILi2EN4cute5tupleIJNS5_1CILi1EEES8_S8_EEENS6_IJNS7_ILi128EEENS7_ILi96EEENS7_ILi64EEEEEELi256ENS_6half_tEfNS_4arch4Sm90ELb0ELb0ELb1ELb1ELb0ELb1ELb0ELb1ELb0ELb0ELb0ELb0EEENS1_21CollectiveEpilogueFwdINS6_IJSA_NS7_ILi256EEESB_EEES9_SE_SG_Li256ELb1ELb0ELb0ELb0EEENS1_36VarlenDynamicPersistentTileSchedulerILi128ELi96ELi256ELi32ELb0ELb0ELb1ELb0ELb1ELb1EEEEEEEEEvNT_6ParamsE,@"STO_CUDA_ENTRY STV_DEFAULT"
_ZN7cutlass13device_kernelIN5flash11enable_sm90INS1_16FlashAttnFwdSm90INS1_25CollectiveMainloopFwdSm90ILi2EN4cute5tupleIJNS5_1CILi1EEES8_S8_EEENS6_IJNS7_ILi128EEENS7_ILi96EEENS7_ILi64EEEEEELi256ENS_6half_tEfNS_4arch4Sm90ELb0ELb0ELb1ELb1ELb0ELb1ELb0ELb1ELb0ELb0ELb0ELb0EEENS1_21CollectiveEpilogueFwdINS6_IJSA_NS7_ILi256EEESB_EEES9_SE_SG_Li256ELb1ELb0ELb0ELb0EEENS1_36VarlenDynamicPersistentTileSchedulerILi128ELi96ELi256ELi32ELb0ELb0ELb1ELb0ELb1ELb1EEEEEEEEEvNT_6ParamsE:
[----:B------:R-:W-:Y:S01]  /*0000*/  LDC R1, c[0x0][0x37c] ;  /* 0x0000df00ff017b82 */ /* 0x000fe20000000800 */
[----:B------:R-:W-:Y:S05]  /*0010*/  EXIT ;  /* 0x000000000000794d */ /* 0x000fea0003800000 */
.L_x_3:
        /* <DEDUP_REMOVED lines=14> */
.L_x_21:


//--------------------- .text._ZN7cutlass13device_kernelIN5flash11enable_sm90INS1_16FlashAttnFwdSm90INS1_25CollectiveMainloopFwdSm90ILi2EN4cute5tupleIJNS5_1CILi1EEES8_S8_EEENS6_IJNS7_ILi128EEENS7_ILi96EEENS7_ILi64EEEEEELi256ENS_6half_tEfNS_4arch4Sm90ELb0ELb0ELb1ELb1ELb0ELb0ELb1ELb1ELb0ELb0ELb0ELb0EEENS1_21CollectiveEpilogueFwdINS6_IJSA_NS7_ILi256EEESB_EEES9_SE_SG_Li256ELb1ELb0ELb0ELb0EEENS1_36VarlenDynamicPersistentTileSchedulerILi128ELi96ELi256ELi32ELb0ELb0ELb1ELb0ELb1ELb1EEEEEEEEEvNT_6ParamsE --------------------------
	.section	.text._ZN7cutlass13device_kernelIN5flash11enable_sm90INS1_16FlashAttnFwdSm90INS1_25CollectiveMainloopFwdSm90ILi2EN4cute5tupleIJNS5_1CILi1EEES8_S8_EEENS6_IJNS7_ILi128EEENS7_ILi96EEENS7_ILi64EEEEEELi256ENS_6half_tEfNS_4arch4Sm90ELb0ELb0ELb1ELb1ELb0ELb0ELb1ELb1ELb0ELb0ELb0ELb0EEENS1_21CollectiveEpilogueFwdINS6_IJSA_NS7_ILi256EEESB_EEES9_SE_SG_Li256ELb1ELb0ELb0ELb0EEENS1_36VarlenDynamicPersistentTileSchedulerILi128ELi96ELi256ELi32ELb0ELb0ELb1ELb0ELb1ELb1EEEEEEEEEvNT_6ParamsE,"ax",@progbits
	.align	128
.text._ZN7cutlass13device_kernelIN5flash11enable_sm90INS1_16FlashAttnFwdSm90INS1_25CollectiveMainloopFwdSm90ILi2EN4cute5tupleIJNS5_1CILi1EEES8_S8_EEENS6_IJNS7_ILi128EEENS7_ILi96EEENS7_ILi64EEEEEELi256ENS_6half_tEfNS_4arch4Sm90ELb0ELb0ELb1ELb1ELb0ELb0ELb1ELb1ELb0ELb0ELb0ELb0EEENS1_21CollectiveEpilogueFwdINS6_IJSA_NS7_ILi256EEESB_EEES9_SE_SG_Li256ELb1ELb0ELb0ELb0EEENS1_36VarlenDynamicPersistentTileSchedulerILi128ELi96ELi256ELi32ELb0ELb0ELb1ELb0ELb1ELb1EEEEEEEEEvNT_6ParamsE:
        .type           _ZN7cutlass13device_kernelIN5flash11enable_sm90INS1_16FlashAttnFwdSm90INS1_25CollectiveMainloopFwdSm90ILi2EN4cute5tupleIJNS5_1CILi1EEES8_S8_EEENS6_IJNS7_ILi128EEENS7_ILi96EEENS7_ILi64EEEEEELi256ENS_6half_tEfNS_4arch4Sm90ELb0ELb0ELb1ELb1ELb0ELb0ELb1ELb1ELb0ELb0ELb0ELb0EEENS1_21CollectiveEpilogueFwdINS6_IJSA_NS7_ILi256EEESB_EEES9_SE_SG_Li256ELb1ELb0ELb0ELb0EEENS1_36VarlenDynamicPersistentTileSchedulerILi128ELi96ELi256ELi32ELb0ELb0ELb1ELb0ELb1ELb1EEEEEEEEEvNT_6ParamsE,@function
        .size           _ZN7cutlass13device_kernelIN5flash11enable_sm90INS1_16FlashAttnFwdSm90INS1_25CollectiveMainloopFwdSm90ILi2EN4cute5tupleIJNS5_1CILi1EEES8_S8_EEENS6_IJNS7_ILi128EEENS7_ILi96EEENS7_ILi64EEEEEELi256ENS_6half_tEfNS_4arch4Sm90ELb0ELb0ELb1ELb1ELb0ELb0ELb1ELb1ELb0ELb0ELb0ELb0EEENS1_21CollectiveEpilogueFwdINS6_IJSA_NS7_ILi256EEESB_EEES9_SE_SG_Li256ELb1ELb0ELb0ELb0EEENS1_36VarlenDynamicPersistentTileSchedulerILi128ELi96ELi256ELi32ELb0ELb0ELb1ELb0ELb1ELb1EEEEEEEEEvNT_6ParamsE,(.L_x_22 - _ZN7cutlass13device_kernelIN5flash11enable_sm90INS1_16FlashAttnFwdSm90INS1_25CollectiveMainloopFwdSm90ILi2EN4cute5tupleIJNS5_1CILi1EEES8_S8_EEENS6_IJNS7_ILi128EEENS7_ILi96EEENS7_ILi64EEEEEELi256ENS_6half_tEfNS_4arch4Sm90ELb0ELb0ELb1ELb1ELb0ELb0ELb1ELb1ELb0ELb0ELb0ELb0EEENS1_21CollectiveEpilogueFwdINS6_IJSA_NS7_ILi256EEESB_EEES9_SE_SG_Li256ELb1ELb0ELb0ELb0EEENS1_36VarlenDynamicPersistentTileSchedulerILi128ELi96ELi256ELi32ELb0ELb0ELb1ELb0ELb1ELb1EEEEEEEEEvNT_6ParamsE)
        .other          _ZN7cutlass13device_kernelIN5flash11enable_sm90INS1_16FlashAttnFwdSm90INS1_25CollectiveMainloopFwdSm90ILi2EN4cute5tupleIJNS5_1CILi1EEES8_S8_EEENS6_IJNS7_ILi128EEENS7_ILi96EEENS7_ILi64EEEEEELi256ENS_6half_tEfNS_4arch4Sm90ELb0ELb0ELb1ELb1ELb0ELb0ELb1ELb1ELb0ELb0ELb0ELb0EEENS1_21CollectiveEpilogueFwdINS6_IJSA_NS7_ILi256EEESB_EEES9_SE_SG_Li256ELb1ELb0ELb0ELb0EEENS1_36VarlenDynamicPersistentTileSchedulerILi128ELi96ELi256ELi32ELb0ELb0ELb1ELb0ELb1ELb1EEEEEEEEEvNT_6ParamsE,@"STO_CUDA_ENTRY STV_DEFAULT"
_ZN7cutlass13device_kernelIN5flash11enable_sm90INS1_16FlashAttnFwdSm90INS1_25CollectiveMainloopFwdSm90ILi2EN4cute5tupleIJNS5_1CILi1EEES8_S8_EEENS6_IJNS7_ILi128EEENS7_ILi96EEENS7_ILi64EEEEEELi256ENS_6half_tEfNS_4arch4Sm90ELb0ELb0ELb1ELb1ELb0ELb0ELb1ELb1ELb0ELb0ELb0ELb0EEENS1_21CollectiveEpilogueFwdINS6_IJSA_NS7_ILi256EEESB_EEES9_SE_SG_Li256ELb1ELb0ELb0ELb0EEENS1_36VarlenDynamicPersistentTileSchedulerILi128ELi96ELi256ELi32ELb0ELb0ELb1ELb0ELb1ELb1EEEEEEEEEvNT_6ParamsE:
[----:B------:R-:W-:Y:S01]  /*0000*/  LDC R1, c[0x0][0x37c] ;  /* 0x0000df00ff017b82 */ /* 0x000fe20000000800 */
[----:B------:R-:W-:Y:S05]  /*0010*/  EXIT ;  /* 0x000000000000794d */ /* 0x000fea0003800000 */
.L_x_4:
        /* <DEDUP_REMOVED lines=14> */
.L_x_22:


//--------------------- .text._ZN7cutlass13device_kernelIN5flash11enable_sm90INS1_16FlashAttnFwdSm90INS1_25CollectiveMainloopFwdSm90ILi2EN4cute5tupleIJNS5_1CILi1EEES8_S8_EEENS6_IJNS7_ILi128EEENS7_ILi96EEENS7_ILi64EEEEEELi256ENS_6half_tEfNS_4arch4Sm90ELb0ELb0ELb1ELb1ELb0ELb1ELb1ELb1ELb0ELb0ELb0ELb0EEENS1_21CollectiveEpilogueFwdINS6_IJSA_NS7_ILi256EEESB_EEES9_SE_SG_Li256ELb1ELb0ELb0ELb0EEENS1_36VarlenDynamicPersistentTileSchedulerILi128ELi96ELi256ELi32ELb0ELb0ELb1ELb0ELb1ELb1EEEEEEEEEvNT_6ParamsE --------------------------
	.section	.text._ZN7cutlass13device_kernelIN5flash11enable_sm90INS1_16FlashAttnFwdSm90INS1_25CollectiveMainloopFwdSm90ILi2EN4cute5tupleIJNS5_1CILi1EEES8_S8_EEENS6_IJNS7_ILi128EEENS7_ILi96EEENS7_ILi64EEEEEELi256ENS_6half_tEfNS_4arch4Sm90ELb0ELb0ELb1ELb1ELb0ELb1ELb1ELb1ELb0ELb0ELb0ELb0EEENS1_21CollectiveEpilogueFwdINS6_IJSA_NS7_ILi256EEESB_EEES9_SE_SG_Li256ELb1ELb0ELb0ELb0EEENS1_36VarlenDynamicPersistentTileSchedulerILi128ELi96ELi256ELi32ELb0ELb0ELb1ELb0ELb1ELb1EEEEEEEEEvNT_6ParamsE,"ax",@progbits
	.align	128
.text._ZN7cutlass13device_kernelIN5flash11enable_sm90INS1_16FlashAttnFwdSm90INS1_25CollectiveMainloopFwdSm90ILi2EN4cute5tupleIJNS5_1CILi1EEES8_S8_EEENS6_IJNS7_ILi128EEENS7_ILi96EEENS7_ILi64EEEEEELi256ENS_6half_tEfNS_4arch4Sm90ELb0ELb0ELb1ELb1ELb0ELb1ELb1ELb1ELb0ELb0ELb0ELb0EEENS1_21CollectiveEpilogueFwdINS6_IJSA_NS7_ILi256EEESB_EEES9_SE_SG_Li256ELb1ELb0ELb0ELb0EEENS1_36VarlenDynamicPersistentTileSchedulerILi128ELi96ELi256ELi32ELb0ELb0ELb1ELb0ELb1ELb1EEEEEEEEEvNT_6ParamsE:
        .type           _ZN7cutlass13device_kernelIN5flash11enable_sm90INS1_16FlashAttnFwdSm90INS1_25CollectiveMainloopFwdSm90ILi2EN4cute5tupleIJNS5_1CILi1EEES8_S8_EEENS6_IJNS7_ILi128EEENS7_ILi96EEENS7_ILi64EEEEEELi256ENS_6half_tEfNS_4arch4Sm90ELb0ELb0ELb1ELb1ELb0ELb1ELb1ELb1ELb0ELb0ELb0ELb0EEENS1_21CollectiveEpilogueFwdINS6_IJSA_NS7_ILi256EEESB_EEES9_SE_SG_Li256ELb1ELb0ELb0ELb0EEENS1_36VarlenDynamicPersistentTileSchedulerILi128ELi96ELi256ELi32ELb0ELb0ELb1ELb0ELb1ELb1EEEEEEEEEvNT_6ParamsE,@function
        .size           _ZN7cutlass13device_kernelIN5flash11enable_sm90INS1_16FlashAttnFwdSm90INS1_25CollectiveMainloopFwdSm90ILi2EN4cute5tupleIJNS5_1CILi1EEES8_S8_EEENS6_IJNS7_ILi128EEENS7_ILi96EEENS7_ILi64EEEEEELi256ENS_6half_tEfNS_4arch4Sm90ELb0ELb0ELb1ELb1ELb0ELb1ELb1ELb1ELb0ELb0ELb0ELb0EEENS1_21CollectiveEpilogueFwdINS6_IJSA_NS7_ILi256EEESB_EEES9_SE_SG_Li256ELb1ELb0ELb0ELb0EEENS1_36VarlenDynamicPersistentTileSchedulerILi128ELi96ELi256ELi32ELb0ELb0ELb1ELb0ELb1ELb1EEEEEEEEEvNT_6ParamsE,(.L_x_23 - _ZN7cutlass13device_kernelIN5flash11enable_sm90INS1_16FlashAttnFwdSm90INS1_25CollectiveMainloopFwdSm90ILi2EN4cute5tupleIJNS5_1CILi1EEES8_S8_EEENS6_IJNS7_ILi128EEENS7_ILi96EEENS7_ILi64EEEEEELi256ENS_6half_tEfNS_4arch4Sm90ELb0ELb0ELb1ELb1ELb0ELb1ELb1ELb1ELb0ELb0ELb0ELb0EEENS1_21CollectiveEpilogueFwdINS6_IJSA_NS7_ILi256EEESB_EEES9_SE_SG_Li256ELb1ELb0ELb0ELb0EEENS1_36VarlenDynamicPersistentTileSchedulerILi128ELi96ELi256ELi32ELb0ELb0ELb1ELb0ELb1ELb1EEEEEEEEEvNT_6ParamsE)
        .other          _ZN7cutlass13device_kernelIN5flash11enable_sm90INS1_16FlashAttnFwdSm90INS1_25CollectiveMainloopFwdSm90ILi2EN4cute5tupleIJNS5_1CILi1EEES8_S8_EEENS6_IJNS7_ILi128EEENS7_ILi96EEENS7_ILi64EEEEEELi256ENS_6half_tEfNS_4arch4Sm90ELb0ELb0ELb1ELb1ELb0ELb1ELb1ELb1ELb0ELb0ELb0ELb0EEENS1_21CollectiveEpilogueFwdINS6_IJSA_NS7_ILi256EEESB_EEES9_SE_SG_Li256ELb1ELb0ELb0ELb0EEENS1_36VarlenDynamicPersistentTileSchedulerILi128ELi96ELi256ELi32ELb0ELb0ELb1ELb0ELb1ELb1EEEEEEEEEvNT_6ParamsE,@"STO_CUDA_ENTRY STV_DEFAULT"
_ZN7cutlass13device_kernelIN5flash11enable_sm90INS1_16FlashAttnFwdSm90INS1_25CollectiveMainloopFwdSm90ILi2EN4cute5tupleIJNS5_1CILi1EEES8_S8_EEENS6_IJNS7_ILi128EEENS7_ILi96EEENS7_ILi64EEEEEELi256ENS_6half_tEfNS_4arch4Sm90ELb0ELb0ELb1ELb1ELb0ELb1ELb1ELb1ELb0ELb0ELb0ELb0EEENS1_21CollectiveEpilogueFwdINS6_IJSA_NS7_ILi256EEESB_EEES9_SE_SG_Li256ELb1ELb0ELb0ELb0EEENS1_36VarlenDynamicPersistentTileSchedulerILi128ELi96ELi256ELi32ELb0ELb0ELb1ELb0ELb1ELb1EEEEEEEEEvNT_6ParamsE:
[----:B------:R-:W-:Y:S01]  /*0000*/  LDC R1, c[0x0][0x37c] ;  /* 0x0000df00ff017b82 */ /* 0x000fe20000000800 */
[----:B------:R-:W-:Y:S05]  /*0010*/  EXIT ;  /* 0x000000000000794d */ /* 0x000fea0003800000 */
.L_x_5:
        /* <DEDUP_REMOVED lines=14> */
.L_x_23:


//--------------------- .text._ZN7cutlass13device_kernelIN5flash11enable_sm90INS1_16FlashAttnFwdSm90INS1_25CollectiveMainloopFwdSm90ILi2EN4cute5tupleIJNS5_1CILi1EEES8_S8_EEENS6_IJNS7_ILi128EEENS7_ILi96EEENS7_ILi64EEEEEELi256ENS_6half_tEfNS_4arch4Sm90ELb0ELb1ELb1ELb0ELb0ELb0ELb0ELb1ELb0ELb0ELb0ELb0EEENS1_21CollectiveEpilogueFwdINS6_IJSA_NS7_ILi256EEESB_EEES9_SE_SG_Li256ELb0ELb0ELb0ELb0EEENS1_30DynamicPersistentTileSchedulerILi256ELi32ELb0ELb0ELb1EEEEEEEEEvNT_6ParamsE --------------------------
	.section	.text._ZN7cutlass13device_kernelIN5flash11enable_sm90INS1_16FlashAttnFwdSm90INS1_25CollectiveMainloopFwdSm90ILi2EN4cute5tupleIJNS5_1CILi1EEES8_S8_EEENS6_IJNS7_ILi128EEENS7_ILi96EEENS7_ILi64EEEEEELi256ENS_6half_tEfNS_4arch4Sm90ELb0ELb1ELb1ELb0ELb0ELb0ELb0ELb1ELb0ELb0ELb0ELb0EEENS1_21CollectiveEpilogueFwdINS6_IJSA_NS7_ILi256EEESB_EEES9_SE_SG_Li256ELb0ELb0ELb0ELb0EEENS1_30DynamicPersistentTileSchedulerILi256ELi32ELb0ELb0ELb1EEEEEEEEEvNT_6ParamsE,"ax",@progbits
	.align	128
.text._ZN7cutlass13device_kernelIN5flash11enable_sm90INS1_16FlashAttnFwdSm90INS1_25CollectiveMainloopFwdSm90ILi2EN4cute5tupleIJNS5_1CILi1EEES8_S8_EEENS6_IJNS7_ILi128EEENS7_ILi96EEENS7_ILi64EEEEEELi256ENS_6half_tEfNS_4arch4Sm90ELb0ELb1ELb1ELb0ELb0ELb0ELb0ELb1ELb0ELb0ELb0ELb0EEENS1_21CollectiveEpilogueFwdINS6_IJSA_NS7_ILi256EEESB_EEES9_SE_SG_Li256ELb0ELb0ELb0ELb0EEENS1_30DynamicPersistentTileSchedulerILi256ELi32ELb0ELb0ELb1EEEEEEEEEvNT_6ParamsE:
        .type           _ZN7cutlass13device_kernelIN5flash11enable_sm90INS1_16FlashAttnFwdSm90INS1_25CollectiveMainloopFwdSm90ILi2EN4cute5tupleIJNS5_1CILi1EEES8_S8_EEENS6_IJNS7_ILi128EEENS7_ILi96EEENS7_ILi64EEEEEELi256ENS_6half_tEfNS_4arch4Sm90ELb0ELb1ELb1ELb0ELb0ELb0ELb0ELb1ELb0ELb0ELb0ELb0EEENS1_21CollectiveEpilogueFwdINS6_IJSA_NS7_ILi256EEESB_EEES9_SE_SG_Li256ELb0ELb0ELb0ELb0EEENS1_30DynamicPersistentTileSchedulerILi256ELi32ELb0ELb0ELb1EEEEEEEEEvNT_6ParamsE,@function
        .size           _ZN7cutlass13device_kernelIN5flash11enable_sm90INS1_16FlashAttnFwdSm90INS1_25CollectiveMainloopFwdSm90ILi2EN4cute5tupleIJNS5_1CILi1EEES8_S8_EEENS6_IJNS7_ILi128EEENS7_ILi96EEENS7_ILi64EEEEEELi256ENS_6half_tEfNS_4arch4Sm90ELb0ELb1ELb1ELb0ELb0ELb0ELb0ELb1ELb0ELb0ELb0ELb0EEENS1_21CollectiveEpilogueFwdINS6_IJSA_NS7_ILi256EEESB_EEES9_SE_SG_Li256ELb0ELb0ELb0ELb0EEENS1_30DynamicPersistentTileSchedulerILi256ELi32ELb0ELb0ELb1EEEEEEEEEvNT_6ParamsE,(.L_x_24 - _ZN7cutlass13device_kernelIN5flash11enable_sm90INS1_16FlashAttnFwdSm90INS1_25CollectiveMainloopFwdSm90ILi2EN4cute5tupleIJNS5_1CILi1EEES8_S8_EEENS6_IJNS7_ILi128EEENS7_ILi96EEENS7_ILi64EEEEEELi256ENS_6half_tEfNS_4arch4Sm90ELb0ELb1ELb1ELb0ELb0ELb0ELb0ELb1ELb0ELb0ELb0ELb0EEENS1_21CollectiveEpilogueFwdINS6_IJSA_NS7_ILi256EEESB_EEES9_SE_SG_Li256ELb0ELb0ELb0ELb0EEENS1_30DynamicPersistentTileSchedulerILi256ELi32ELb0ELb0ELb1EEEEEEEEEvNT_6ParamsE)
        .other          _ZN7cutlass13device_kernelIN5flash11enable_sm90INS1_16FlashAttnFwdSm90INS1_25CollectiveMainloopFwdSm90ILi2EN4cute5tupleIJNS5_1CILi1EEES8_S8_EEENS6_IJNS7_ILi128EEENS7_ILi96EEENS7_ILi64EEEEEELi256ENS_6half_tEfNS_4arch4Sm90ELb0ELb1ELb1ELb0ELb0ELb0ELb0ELb1ELb0ELb0ELb0ELb0EEENS1_21CollectiveEpilogueFwdINS6_IJSA_NS7_ILi256EEESB_EEES9_SE_SG_Li256ELb0ELb0ELb0ELb0EEENS1_30DynamicPersistentTileSchedulerILi256ELi32ELb0ELb0ELb1EEEEEEEEEvNT_6ParamsE,@"STO_CUDA_ENTRY STV_DEFAULT"
_ZN7cutlass13device_kernelIN5flash11enable_sm90INS1_16FlashAttnFwdSm90INS1_25CollectiveMainloopFwdSm90ILi2EN4cute5tupleIJNS5_1CILi1EEES8_S8_EEENS6_IJNS7_ILi128EEENS7_ILi96EEENS7_ILi64EEEEEELi256ENS_6half_tEfNS_4arch4Sm90ELb0ELb1ELb1ELb0ELb0ELb0ELb0ELb1ELb0ELb0ELb0ELb0EEENS1_21CollectiveEpilogueFwdINS6_IJSA_NS7_ILi256EEESB_EEES9_SE_SG_Li256ELb0ELb0ELb0ELb0EEENS1_30DynamicPersistentTileSchedulerILi256ELi32ELb0ELb0ELb1EEEEEEEEEvNT_6ParamsE:
[----:B------:R-:W-:Y:S01]  /*0000*/  LDC R1, c[0x0][0x37c] ;  /* 0x0000df00ff017b82 */ /* 0x000fe20000000800 */
[----:B------:R-:W-:Y:S05]  /*0010*/  EXIT ;  /* 0x000000000000794d */ /* 0x000fea0003800000 */
.L_x_6:
        /* <DEDUP_REMOVED lines=14> */
.L_x_24:


//--------------------- .text._ZN7cutlass13device_kernelIN5flash11enable_sm90INS1_16FlashAttnFwdSm90INS1_25CollectiveMainloopFwdSm90ILi2EN4cute5tupleIJNS5_1CILi1EEES8_S8_EEENS6_IJNS7_ILi128EEENS7_ILi96EEENS7_ILi64EEEEEELi256ENS_6half_tEfNS_4arch4Sm90ELb0ELb1ELb1ELb0ELb0ELb0ELb1ELb1ELb0ELb0ELb0ELb0EEENS1_21CollectiveEpilogueFwdINS6_IJSA_NS7_ILi256EEESB_EEES9_SE_SG_Li256ELb0ELb0ELb0ELb0EEENS1_30DynamicPersistentTileSchedulerILi256ELi32ELb0ELb0ELb1EEEEEEEEEvNT_6ParamsE --------------------------
	.section	.text._ZN7cutlass13device_kernelIN5flash11enable_sm90INS1_16FlashAttnFwdSm90INS1_25CollectiveMainloopFwdSm90ILi2EN4cute5tupleIJNS5_1CILi1EEES8_S8_EEENS6_IJNS7_ILi128EEENS7_ILi96EEENS7_ILi64EEEEEELi256ENS_6half_tEfNS_4arch4Sm90ELb0ELb1ELb1ELb0ELb0ELb0ELb1ELb1ELb0ELb0ELb0ELb0EEENS1_21CollectiveEpilogueFwdINS6_IJSA_NS7_ILi256EEESB_EEES9_SE_SG_Li256ELb0ELb0ELb0ELb0EEENS1_30DynamicPersistentTileSchedulerILi256ELi32ELb0ELb0ELb1EEEEEEEEEvNT_6ParamsE,"ax",@progbits
	.align	128
.text._ZN7cutlass13device_kernelIN5flash11enable_sm90INS1_16FlashAttnFwdSm90INS1_25CollectiveMainloopFwdSm90ILi2EN4cute5tupleIJNS5_1CILi1EEES8_S8_EEENS6_IJNS7_ILi128EEENS7_ILi96EEENS7_ILi64EEEEEELi256ENS_6half_tEfNS_4arch4Sm90ELb0ELb1ELb1ELb0ELb0ELb0ELb1ELb1ELb0ELb0ELb0ELb0EEENS1_21CollectiveEpilogueFwdINS6_IJSA_NS7_ILi256EEESB_EEES9_SE_SG_Li256ELb0ELb0ELb0ELb0EEENS1_30DynamicPersistentTileSchedulerILi256ELi32ELb0ELb0ELb1EEEEEEEEEvNT_6ParamsE:
        .type           _ZN7cutlass13device_kernelIN5flash11enable_sm90INS1_16FlashAttnFwdSm90INS1_25CollectiveMainloopFwdSm90ILi2EN4cute5tupleIJNS5_1CILi1EEES8_S8_EEENS6_IJNS7_ILi128EEENS7_ILi96EEENS7_ILi64EEEEEELi256ENS_6half_tEfNS_4arch4Sm90ELb0ELb1ELb1ELb0ELb0ELb0ELb1ELb1ELb0ELb0ELb0ELb0EEENS1_21CollectiveEpilogueFwdINS6_IJSA_NS7_ILi256EEESB_EEES9_SE_SG_Li256ELb0ELb0ELb0ELb0EEENS1_30DynamicPersistentTileSchedulerILi256ELi32ELb0ELb0ELb1EEEEEEEEEvNT_6ParamsE,@function
        .size           _ZN7cutlass13device_kernelIN5flash11enable_sm90INS1_16FlashAttnFwdSm90INS1_25CollectiveMainloopFwdSm90ILi2EN4cute5tupleIJNS5_1CILi1EEES8_S8_EEENS6_IJNS7_ILi128EEENS7_ILi96EEENS7_ILi64EEEEEELi256ENS_6half_tEfNS_4arch4Sm90ELb0ELb1ELb1ELb0ELb0ELb0ELb1ELb1ELb0ELb0ELb0ELb0EEENS1_21CollectiveEpilogueFwdINS6_IJSA_NS7_ILi256EEESB_EEES9_SE_SG_Li256ELb0ELb0ELb0ELb0EEENS1_30DynamicPersistentTileSchedulerILi256ELi32ELb0ELb0ELb1EEEEEEEEEvNT_6ParamsE,(.L_x_25 - _ZN7cutlass13device_kernelIN5flash11enable_sm90INS1_16FlashAttnFwdSm90INS1_25CollectiveMainloopFwdSm90ILi2EN4cute5tupleIJNS5_1CILi1EEES8_S8_EEENS6_IJNS7_ILi128EEENS7_ILi96EEENS7_ILi64EEEEEELi256ENS_6half_tEfNS_4arch4Sm90ELb0ELb1ELb1ELb0ELb0ELb0ELb1ELb1ELb0ELb0ELb0ELb0EEENS1_21CollectiveEpilogueFwdINS6_IJSA_NS7_ILi256EEESB_EEES9_SE_SG_Li256ELb0ELb0ELb0ELb0EEENS1_30DynamicPersistentTileSchedulerILi256ELi32ELb0ELb0ELb1EEEEEEEEEvNT_6ParamsE)
        .other          _ZN7cutlass13device_kernelIN5flash11enable_sm90INS1_16FlashAttnFwdSm90INS1_25CollectiveMainloopFwdSm90ILi2EN4cute5tupleIJNS5_1CILi1EEES8_S8_EEENS6_IJNS7_ILi128EEENS7_ILi96EEENS7_ILi64EEEEEELi256ENS_6half_tEfNS_4arch4Sm90ELb0ELb1ELb1ELb0ELb0ELb0ELb1ELb1ELb0ELb0ELb0ELb0EEENS1_21CollectiveEpilogueFwdINS6_IJSA_NS7_ILi256EEESB_EEES9_SE_SG_Li256ELb0ELb0ELb0ELb0EEENS1_30DynamicPersistentTileSchedulerILi256ELi32ELb0ELb0ELb1EEEEEEEEEvNT_6ParamsE,@"STO_CUDA_ENTRY STV_DEFAULT"
_ZN7cutlass13device_kernelIN5flash11enable_sm90INS1_16FlashAttnFwdSm90INS1_25CollectiveMainloopFwdSm90ILi2EN4cute5tupleIJNS5_1CILi1EEES8_S8_EEENS6_IJNS7_ILi128EEENS7_ILi96EEENS7_ILi64EEEEEELi256ENS_6half_tEfNS_4arch4Sm90ELb0ELb1ELb1ELb0ELb0ELb0ELb1ELb1ELb0ELb0ELb0ELb0EEENS1_21CollectiveEpilogueFwdINS6_IJSA_NS7_ILi256EEESB_EEES9_SE_SG_Li256ELb0ELb0ELb0ELb0EEENS1_30DynamicPersistentTileSchedulerILi256ELi32ELb0ELb0ELb1EEEEEEEEEvNT_6ParamsE:
[----:B------:R-:W-:Y:S01]  /*0000*/  LDC R1, c[0x0][0x37c] ;  /* 0x0000df00ff017b82 */ /* 0x000fe20000000800 */
[----:B------:R-:W-:Y:S05]  /*0010*/  EXIT ;  /* 0x000000000000794d */ /* 0x000fea0003800000 */
.L_x_7:
        /* <DEDUP_REMOVED lines=14> */
.L_x_25:


//--------------------- .text._ZN7cutlass13device_kernelIN5flash11enable_sm90INS1_16FlashAttnFwdSm90INS1_25CollectiveMainloopFwdSm90ILi2EN4cute5tupleIJNS5_1CILi1EEES8_S8_EEENS6_IJNS7_ILi128EEENS7_ILi96EEENS7_ILi64EEEEEELi256ENS_6half_tEfNS_4arch4Sm90ELb0ELb1ELb1ELb1ELb0ELb0ELb0ELb1ELb0ELb0ELb0ELb0EEENS1_21CollectiveEpilogueFwdINS6_IJSA_NS7_ILi256EEESB_EEES9_SE_SG_Li256ELb1ELb0ELb0ELb0EEENS1_36VarlenDynamicPersistentTileSchedulerILi128ELi96ELi256ELi32ELb0ELb0ELb1ELb1ELb0ELb1EEEEEEEEEvNT_6ParamsE --------------------------
	.section	.text._ZN7cutlass13device_kernelIN5flash11enable_sm90INS1_16FlashAttnFwdSm90INS1_25CollectiveMainloopFwdSm90ILi2EN4cute5tupleIJNS5_1CILi1EEES8_S8_EEENS6_IJNS7_ILi128EEENS7_ILi96EEENS7_ILi64EEEEEELi256ENS_6half_tEfNS_4arch4Sm90ELb0ELb1ELb1ELb1ELb0ELb0ELb0ELb1ELb0ELb0ELb0ELb0EEENS1_21CollectiveEpilogueFwdINS6_IJSA_NS7_ILi256EEESB_EEES9_SE_SG_Li256ELb1ELb0ELb0ELb0EEENS1_36VarlenDynamicPersistentTileSchedulerILi128ELi96ELi256ELi32ELb0ELb0ELb1ELb1ELb0ELb1EEEEEEEEEvNT_6ParamsE,"ax",@progbits
	.align	128
.text._ZN7cutlass13device_kernelIN5flash11enable_sm90INS1_16FlashAttnFwdSm90INS1_25CollectiveMainloopFwdSm90ILi2EN4cute5tupleIJNS5_1CILi1EEES8_S8_EEENS6_IJNS7_ILi128EEENS7_ILi96EEENS7_ILi64EEEEEELi256ENS_6half_tEfNS_4arch4Sm90ELb0ELb1ELb1ELb1ELb0ELb0ELb0ELb1ELb0ELb0ELb0ELb0EEENS1_21CollectiveEpilogueFwdINS6_IJSA_NS7_ILi256EEESB_EEES9_SE_SG_Li256ELb1ELb0ELb0ELb0EEENS1_36VarlenDynamicPersistentTileSchedulerILi128ELi96ELi256ELi32ELb0ELb0ELb1ELb1ELb0ELb1EEEEEEEEEvNT_6ParamsE:
        .type           _ZN7cutlass13device_kernelIN5flash11enable_sm90INS1_16FlashAttnFwdSm90INS1_25CollectiveMainloopFwdSm90ILi2EN4cute5tupleIJNS5_1CILi1EEES8_S8_EEENS6_IJNS7_ILi128EEENS7_ILi96EEENS7_ILi64EEEEEELi256ENS_6half_tEfNS_4arch4Sm90ELb0ELb1ELb1ELb1ELb0ELb0ELb0ELb1ELb0ELb0ELb0ELb0EEENS1_21CollectiveEpilogueFwdINS6_IJSA_NS7_ILi256EEESB_EEES9_SE_SG_Li256ELb1ELb0ELb0ELb0EEENS1_36VarlenDynamicPersistentTileSchedulerILi128ELi96ELi256ELi32ELb0ELb0ELb1ELb1ELb0ELb1EEEEEEEEEvNT_6ParamsE,@function
        .size           _ZN7cutlass13device_kernelIN5flash11enable_sm90INS1_16FlashAttnFwdSm90INS1_25CollectiveMainloopFwdSm90ILi2EN4cute5tupleIJNS5_1CILi1EEES8_S8_EEENS6_IJNS7_ILi128EEENS7_ILi96EEENS7_ILi64EEEEEELi256ENS_6half_tEfNS_4arch4Sm90ELb0ELb1ELb1ELb1ELb0ELb0ELb0ELb1ELb0ELb0ELb0ELb0EEENS1_21CollectiveEpilogueFwdINS6_IJSA_NS7_ILi256EEESB_EEES9_SE_SG_Li256ELb1ELb0ELb0ELb0EEENS1_36VarlenDynamicPersistentTileSchedulerILi128ELi96ELi256ELi32ELb0ELb0ELb1ELb1ELb0ELb1EEEEEEEEEvNT_6ParamsE,(.L_x_26 - _ZN7cutlass13device_kernelIN5flash11enable_sm90INS1_16FlashAttnFwdSm90INS1_25CollectiveMainloopFwdSm90ILi2EN4cute5tupleIJNS5_1CILi1EEES8_S8_EEENS6_IJNS7_ILi128EEENS7_ILi96EEENS7_ILi64EEEEEELi256ENS_6half_tEfNS_4arch4Sm90ELb0ELb1ELb1ELb1ELb0ELb0ELb0ELb1ELb0ELb0ELb0ELb0EEENS1_21CollectiveEpilogueFwdINS6_IJSA_NS7_ILi256EEESB_EEES9_SE_SG_Li256ELb1ELb0ELb0ELb0EEENS1_36VarlenDynamicPersistentTileSchedulerILi128ELi96ELi256ELi32ELb0ELb0ELb1ELb1ELb0ELb1EEEEEEEEEvNT_6ParamsE)
        .other          _ZN7cutlass13device_kernelIN5flash11enable_sm90INS1_16FlashAttnFwdSm90INS1_25CollectiveMainloopFwdSm90ILi2EN4cute5tupleIJNS5_1CILi1EEES8_S8_EEENS6_IJNS7_ILi128EEENS7_ILi96EEENS7_ILi64EEEEEELi256ENS_6half_tEfNS_4arch4Sm90ELb0ELb1ELb1ELb1ELb0ELb0ELb0ELb1ELb0ELb0ELb0ELb0EEENS1_21CollectiveEpilogueFwdINS6_IJSA_NS7_ILi256EEESB_EEES9_SE_SG_Li256ELb1ELb0ELb0ELb0EEENS1_36VarlenDynamicPersistentTileSchedulerILi128ELi96ELi256ELi32ELb0ELb0ELb1ELb1ELb0ELb1EEEEEEEEEvNT_6ParamsE,@"STO_CUDA_ENTRY STV_DEFAULT"
_ZN7cutlass13device_kernelIN5flash11enable_sm90INS1_16FlashAttnFwdSm90INS1_25CollectiveMainloopFwdSm90ILi2EN4cute5tupleIJNS5_1CILi1EEES8_S8_EEENS6_IJNS7_ILi128EEENS7_ILi96EEENS7_ILi64EEEEEELi256ENS_6half_tEfNS_4arch4Sm90ELb0ELb1ELb1ELb1ELb0ELb0ELb0ELb1ELb0ELb0ELb0ELb0EEENS1_21CollectiveEpilogueFwdINS6_IJSA_NS7_ILi256EEESB_EEES9_SE_SG_Li256ELb1ELb0ELb0ELb0EEENS1_36VarlenDynamicPersistentTileSchedulerILi128ELi96ELi256ELi32ELb0ELb0ELb1ELb1ELb0ELb1EEEEEEEEEvNT_6ParamsE:
[----:B------:R-:W-:Y:S01]  /*0000*/  LDC R1, c[0x0][0x37c] ;  /* 0x0000df00ff017b82 */ /* 0x000fe20000000800 */
[----:B------:R-:W-:Y:S05]  /*0010*/  EXIT ;  /* 0x000000000000794d */ /* 0x000fea0003800000 */
.L_x_8:
        /* <DEDUP_REMOVED lines=14> */
.L_x_26:


//--------------------- .text._ZN7cutlass13device_kernelIN5flash11enable_sm90INS1_16FlashAttnFwdSm90INS1_25CollectiveMainloopFwdSm90ILi2EN4cute5tupleIJNS5_1CILi1EEES8_S8_EEENS6_IJNS7_ILi128EEENS7_ILi96EEENS7_ILi64EEEEEELi256ENS_6half_tEfNS_4arch4Sm90ELb0ELb1ELb1ELb1ELb0ELb1ELb0ELb1ELb0ELb0ELb0ELb0EEENS1_21CollectiveEpilogueFwdINS6_IJSA_NS7_ILi256EEESB_EEES9_SE_SG_Li256ELb1ELb0ELb0ELb0EEENS1_36VarlenDynamicPersistentTileSchedulerILi128ELi96ELi256ELi32ELb0ELb0ELb1ELb1ELb0ELb1EEEEEEEEEvNT_6ParamsE --------------------------
	.section	.text._ZN7cutlass13device_kernelIN5flash11enable_sm90INS1_16FlashAttnFwdSm90INS1_25CollectiveMainloopFwdSm90ILi2EN4cute5tupleIJNS5_1CILi1EEES8_S8_EEENS6_IJNS7_ILi128EEENS7_ILi96EEENS7_ILi64EEEEEELi256ENS_6half_tEfNS_4arch4Sm90ELb0ELb1ELb1ELb1ELb0ELb1ELb0ELb1ELb0ELb0ELb0ELb0EEENS1_21CollectiveEpilogueFwdINS6_IJSA_NS7_ILi256EEESB_EEES9_SE_SG_Li256ELb1ELb0ELb0ELb0EEENS1_36VarlenDynamicPersistentTileSchedulerILi128ELi96ELi256ELi32ELb0ELb0ELb1ELb1ELb0ELb1EEEEEEEEEvNT_6ParamsE,"ax",@progbits
	.align	128
.text._ZN7cutlass13device_kernelIN5flash11enable_sm90INS1_16FlashAttnFwdSm90INS1_25CollectiveMainloopFwdSm90ILi2EN4cute5tupleIJNS5_1CILi1EEES8_S8_EEENS6_IJNS7_ILi128EEENS7_ILi96EEENS7_ILi64EEEEEELi256ENS_6half_tEfNS_4arch4Sm90ELb0ELb1ELb1ELb1ELb0ELb1ELb0ELb1ELb0ELb0ELb0ELb0EEENS1_21CollectiveEpilogueFwdINS6_IJSA_NS7_ILi256EEESB_EEES9_SE_SG_Li256ELb1ELb0ELb0ELb0EEENS1_36VarlenDynamicPersistentTileSchedulerILi128ELi96ELi256ELi32ELb0ELb0ELb1ELb1ELb0ELb1EEEEEEEEEvNT_6ParamsE:
        .type           _ZN7cutlass13device_kernelIN5flash11enable_sm90INS1_16FlashAttnFwdSm90INS1_25CollectiveMainloopFwdSm90ILi2EN4cute5tupleIJNS5_1CILi1EEES8_S8_EEENS6_IJNS7_ILi128EEENS7_ILi96EEENS7_ILi64EEEEEELi256ENS_6half_tEfNS_4arch4Sm90ELb0ELb1ELb1ELb1ELb0ELb1ELb0ELb1ELb0ELb0ELb0ELb0EEENS1_21CollectiveEpilogueFwdINS6_IJSA_NS7_ILi256EEESB_EEES9_SE_SG_Li256ELb1ELb0ELb0ELb0EEENS1_36VarlenDynamicPersistentTileSchedulerILi128ELi96ELi256ELi32ELb0ELb0ELb1ELb1ELb0ELb1EEEEEEEEEvNT_6ParamsE,@function
        .size           _ZN7cutlass13device_kernelIN5flash11enable_sm90INS1_16FlashAttnFwdSm90INS1_25CollectiveMainloopFwdSm90ILi2EN4cute5tupleIJNS5_1CILi1EEES8_S8_EEENS6_IJNS7_ILi128EEENS7_ILi96EEENS7_ILi64EEEEEELi256ENS_6half_tEfNS_4arch4Sm90ELb0ELb1ELb1ELb1ELb0ELb1ELb0ELb1ELb0ELb0ELb0ELb0EEENS1_21CollectiveEpilogueFwdINS6_IJSA_NS7_ILi256EEESB_EEES9_SE_SG_Li256ELb1ELb0ELb0ELb0EEENS1_36VarlenDynamicPersistentTileSchedulerILi128ELi96ELi256ELi32ELb0ELb0ELb1ELb1ELb0ELb1EEEEEEEEEvNT_6ParamsE,(.L_x_27 - _ZN7cutlass13device_kernelIN5flash11enable_sm90INS1_16FlashAttnFwdSm90INS1_25CollectiveMainloopFwdSm90ILi2EN4cute5tupleIJNS5_1CILi1EEES8_S8_EEENS6_IJNS7_ILi128EEENS7_ILi96EEENS7_ILi64EEEEEELi256ENS_6half_tEfNS_4arch4Sm90ELb0ELb1ELb1ELb1ELb0ELb1ELb0ELb1ELb0ELb0ELb0ELb0EEENS1_21CollectiveEpilogueFwdINS6_IJSA_NS7_ILi256EEESB_EEES9_SE_SG_Li256ELb1ELb0ELb0ELb0EEENS1_36VarlenDynamicPersistentTileSchedulerILi128ELi96ELi256ELi32ELb0ELb0ELb1ELb1ELb0ELb1EEEEEEEEEvNT_6ParamsE)
        .other          _ZN7cutlass13device_kernelIN5flash11enable_sm90INS1_16FlashAttnFwdSm90INS1_25CollectiveMainloopFwdSm90ILi2EN4cute5tupleIJNS5_1CILi1EEES8_S8_EEENS6_IJNS7_ILi128EEENS7_ILi96EEENS7_ILi64EEEEEELi256ENS_6half_tEfNS_4arch4Sm90ELb0ELb1ELb1ELb1ELb0ELb1ELb0ELb1ELb0ELb0ELb0ELb0EEENS1_21CollectiveEpilogueFwdINS6_IJSA_NS7_ILi256EEESB_EEES9_SE_SG_Li256ELb1ELb0ELb0ELb0EEENS1_36VarlenDynamicPersistentTileSchedulerILi128ELi96ELi256ELi32ELb0ELb0ELb1ELb1ELb0ELb1EEEEEEEEEvNT_6ParamsE,@"STO_CUDA_ENTRY STV_DEFAULT"
_ZN7cutlass13device_kernelIN5flash11enable_sm90INS1_16FlashAttnFwdSm90INS1_25CollectiveMainloopFwdSm90ILi2EN4cute5tupleIJNS5_1CILi1EEES8_S8_EEENS6_IJNS7_ILi128EEENS7_ILi96EEENS7_ILi64EEEEEELi256ENS_6half_tEfNS_4arch4Sm90ELb0ELb1ELb1ELb1ELb0ELb1ELb0ELb1ELb0ELb0ELb0ELb0EEENS1_21CollectiveEpilogueFwdINS6_IJSA_NS7_ILi256EEESB_EEES9_SE_SG_Li256ELb1ELb0ELb0ELb0EEENS1_36VarlenDynamicPersistentTileSchedulerILi128ELi96ELi256ELi32ELb0ELb0ELb1ELb1ELb0ELb1EEEEEEEEEvNT_6ParamsE:
[----:B------:R-:W-:Y:S01]  /*0000*/  LDC R1, c[0x0][0x37c] ;  /* 0x0000df00ff017b82 */ /* 0x000fe20000000800 */
[----:B------:R-:W-:Y:S05]  /*0010*/  EXIT ;  /* 0x000000000000794d */ /* 0x000fea0003800000 */
.L_x_9:
        /* <DEDUP_REMOVED lines=14> */
.L_x_27:


//--------------------- .text._ZN7cutlass13device_kernelIN5flash11enable_sm90INS1_16FlashAttnFwdSm90INS1_25CollectiveMainloopFwdSm90ILi2EN4cute5tupleIJNS5_1CILi1EEES8_S8_EEENS6_IJNS7_ILi128EEENS7_ILi96EEENS7_ILi64EEEEEELi256ENS_6half_tEfNS_4arch4Sm90ELb0ELb1ELb1ELb1ELb0ELb0ELb1ELb1ELb0ELb0ELb0ELb0EEENS1_21CollectiveEpilogueFwdINS6_IJSA_NS7_ILi256EEESB_EEES9_SE_SG_Li256ELb1ELb0ELb0ELb0EEENS1_36VarlenDynamicPersistentTileSchedulerILi128ELi96ELi256ELi32ELb0ELb0ELb1ELb1ELb0ELb1EEEEEEEEEvNT_6ParamsE --------------------------
	.section	.text._ZN7cutlass13device_kernelIN5flash11enable_sm90INS1_16FlashAttnFwdSm90INS1_25CollectiveMainloopFwdSm90ILi2EN4cute5tupleIJNS5_1CILi1EEES8_S8_EEENS6_IJNS7_ILi128EEENS7_ILi96EEENS7_ILi64EEEEEELi256ENS_6half_tEfNS_4arch4Sm90ELb0ELb1ELb1ELb1ELb0ELb0ELb1ELb1ELb0ELb0ELb0ELb0EEENS1_21CollectiveEpilogueFwdINS6_IJSA_NS7_ILi256EEESB_EEES9_SE_SG_Li256ELb1ELb0ELb0ELb0EEENS1_36VarlenDynamicPersistentTileSchedulerILi128ELi96ELi256ELi32ELb0ELb0ELb1ELb1ELb0ELb1EEEEEEEEEvNT_6ParamsE,"ax",@progbits
	.align	128
.text._ZN7cutlass13device_kernelIN5flash11enable_sm90INS1_16FlashAttnFwdSm90INS1_25CollectiveMainloopFwdSm90ILi2EN4cute5tupleIJNS5_1CILi1EEES8_S8_EEENS6_IJNS7_ILi128EEENS7_ILi96EEENS7_ILi64EEEEEELi256ENS_6half_tEfNS_4arch4Sm90ELb0ELb1ELb1ELb1ELb0ELb0ELb1ELb1ELb0ELb0ELb0ELb0EEENS1_21CollectiveEpilogueFwdINS6_IJSA_NS7_ILi256EEESB_EEES9_SE_SG_Li256ELb1ELb0ELb0ELb0EEENS1_36VarlenDynamicPersistentTileSchedulerILi128ELi96ELi256ELi32ELb0ELb0ELb1ELb1ELb0ELb1EEEEEEEEEvNT_6ParamsE:
        .type           _ZN7cutlass13device_kernelIN5flash11enable_sm90INS1_16FlashAttnFwdSm90INS1_25CollectiveMainloopFwdSm90ILi2EN4cute5tupleIJNS5_1CILi1EEES8_S8_EEENS6_IJNS7_ILi128EEENS7_ILi96EEENS7_ILi64EEEEEELi256ENS_6half_tEfNS_4arch4Sm90ELb0ELb1ELb1ELb1ELb0ELb0ELb1ELb1ELb0ELb0ELb0ELb0EEENS1_21CollectiveEpilogueFwdINS6_IJSA_NS7_ILi256EEESB_EEES9_SE_SG_Li256ELb1ELb0ELb0ELb0EEENS1_36VarlenDynamicPersistentTileSchedulerILi128ELi96ELi256ELi32ELb0ELb0ELb1ELb1ELb0ELb1EEEEEEEEEvNT_6ParamsE,@function
        .size           _ZN7cutlass13device_kernelIN5flash11enable_sm90INS1_16FlashAttnFwdSm90INS1_25CollectiveMainloopFwdSm90ILi2EN4cute5tupleIJNS5_1CILi1EEES8_S8_EEENS6_IJNS7_ILi128EEENS7_ILi96EEENS7_ILi64EEEEEELi256ENS_6half_tEfNS_4arch4Sm90ELb0ELb1ELb1ELb1ELb0ELb0ELb1ELb1ELb0ELb0ELb0ELb0EEENS1_21CollectiveEpilogueFwdINS6_IJSA_NS7_ILi256EEESB_EEES9_SE_SG_Li256ELb1ELb0ELb0ELb0EEENS1_36VarlenDynamicPersistentTileSchedulerILi128ELi96ELi256ELi32ELb0ELb0ELb1ELb1ELb0ELb1EEEEEEEEEvNT_6ParamsE,(.L_x_28 - _ZN7cutlass13device_kernelIN5flash11enable_sm90INS1_16FlashAttnFwdSm90INS1_25CollectiveMainloopFwdSm90ILi2EN4cute5tupleIJNS5_1CILi1EEES8_S8_EEENS6_IJNS7_ILi128EEENS7_ILi96EEENS7_ILi64EEEEEELi256ENS_6half_tEfNS_4arch4Sm90ELb0ELb1ELb1ELb1ELb0ELb0ELb1ELb1ELb0ELb0ELb0ELb0EEENS1_21CollectiveEpilogueFwdINS6_IJSA_NS7_ILi256EEESB_EEES9_SE_SG_Li256ELb1ELb0ELb0ELb0EEENS1_36VarlenDynamicPersistentTileSchedulerILi128ELi96ELi256ELi32ELb0ELb0ELb1ELb1ELb0ELb1EEEEEEEEEvNT_6ParamsE)
        .other          _ZN7cutlass13device_kernelIN5flash11enable_sm90INS1_16FlashAttnFwdSm90INS1_25CollectiveMainloopFwdSm90ILi2EN4cute5tupleIJNS5_1CILi1EEES8_S8_EEENS6_IJNS7_ILi128EEENS7_ILi96EEENS7_ILi64EEEEEELi256ENS_6half_tEfNS_4arch4Sm90ELb0ELb1ELb1ELb1ELb0ELb0ELb1ELb1ELb0ELb0ELb0ELb0EEENS1_21CollectiveEpilogueFwdINS6_IJSA_NS7_ILi256EEESB_EEES9_SE_SG_Li256ELb1ELb0ELb0ELb0EEENS1_36VarlenDynamicPersistentTileSchedulerILi128ELi96ELi256ELi32ELb0ELb0ELb1ELb1ELb0ELb1EEEEEEEEEvNT_6ParamsE,@"STO_CUDA_ENTRY STV_DEFAULT"
_ZN7cutlass13device_kernelIN5flash11enable_sm90INS1_16FlashAttnFwdSm90INS1_25CollectiveMainloopFwdSm90ILi2EN4cute5tupleIJNS5_1CILi1EEES8_S8_EEENS6_IJNS7_ILi128EEENS7_ILi96EEENS7_ILi64EEEEEELi256ENS_6half_tEfNS_4arch4Sm90ELb0ELb1ELb1ELb1ELb0ELb0ELb1ELb1ELb0ELb0ELb0ELb0EEENS1_21CollectiveEpilogueFwdINS6_IJSA_NS7_ILi256EEESB_EEES9_SE_SG_Li256ELb1ELb0ELb0ELb0EEENS1_36VarlenDynamicPersistentTileSchedulerILi128ELi96ELi256ELi32ELb0ELb0ELb1ELb1ELb0ELb1EEEEEEEEEvNT_6ParamsE:
[----:B------:R-:W-:Y:S01]  /*0000*/  LDC R1, c[0x0][0x37c] ;  /* 0x0000df00ff017b82 */ /* 0x000fe20000000800 */
[----:B------:R-:W-:Y:S05]  /*0010*/  EXIT ;  /* 0x000000000000794d */ /* 0x000fea0003800000 */
.L_x_10:
        /* <DEDUP_REMOVED lines=14> */
.L_x_28:


//--------------------- .text._ZN7cutlass13device_kernelIN5flash11enable_sm90INS1_16FlashAttnFwdSm90INS1_25CollectiveMainloopFwdSm90ILi2EN4cute5tupleIJNS5_1CILi1EEES8_S8_EEENS6_IJNS7_ILi128EEENS7_ILi96EEENS7_ILi64EEEEEELi256ENS_6half_tEfNS_4arch4Sm90ELb0ELb1ELb1ELb1ELb0ELb1ELb1ELb1ELb0ELb0ELb0ELb0EEENS1_21CollectiveEpilogueFwdINS6_IJSA_NS7_ILi256EEESB_EEES9_SE_SG_Li256ELb1ELb0ELb0ELb0EEENS1_36VarlenDynamicPersistentTileSchedulerILi128ELi96ELi256ELi32ELb0ELb0ELb1ELb1ELb0ELb1EEEEEEEEEvNT_6ParamsE --------------------------
	.section	.text._ZN7cutlass13device_kernelIN5flash11enable_sm90INS1_16FlashAttnFwdSm90INS1_25CollectiveMainloopFwdSm90ILi2EN4cute5tupleIJNS5_1CILi1EEES8_S8_EEENS6_IJNS7_ILi128EEENS7_ILi96EEENS7_ILi64EEEEEELi256ENS_6half_tEfNS_4arch4Sm90ELb0ELb1ELb1ELb1ELb0ELb1ELb1ELb1ELb0ELb0ELb0ELb0EEENS1_21CollectiveEpilogueFwdINS6_IJSA_NS7_ILi256EEESB_EEES9_SE_SG_Li256ELb1ELb0ELb0ELb0EEENS1_36VarlenDynamicPersistentTileSchedulerILi128ELi96ELi256ELi32ELb0ELb0ELb1ELb1ELb0ELb1EEEEEEEEEvNT_6ParamsE,"ax",@progbits
	.align	128
.text._ZN7cutlass13device_kernelIN5flash11enable_sm90INS1_16FlashAttnFwdSm90INS1_25CollectiveMainloopFwdSm90ILi2EN4cute5tupleIJNS5_1CILi1EEES8_S8_EEENS6_IJNS7_ILi128EEENS7_ILi96EEENS7_ILi64EEEEEELi256ENS_6half_tEfNS_4arch4Sm90ELb0ELb1ELb1ELb1ELb0ELb1ELb1ELb1ELb0ELb0ELb0ELb0EEENS1_21CollectiveEpilogueFwdINS6_IJSA_NS7_ILi256EEESB_EEES9_SE_SG_Li256ELb1ELb0ELb0ELb0EEENS1_36VarlenDynamicPersistentTileSchedulerILi128ELi96ELi256ELi32ELb0ELb0ELb1ELb1ELb0ELb1EEEEEEEEEvNT_6ParamsE:
        .type           _ZN7cutlass13device_kernelIN5flash11enable_sm90INS1_16FlashAttnFwdSm90INS1_25CollectiveMainloopFwdSm90ILi2EN4cute5tupleIJNS5_1CILi1EEES8_S8_EEENS6_IJNS7_ILi128EEENS7_ILi96EEENS7_ILi64EEEEEELi256ENS_6half_tEfNS_4arch4Sm90ELb0ELb1ELb1ELb1ELb0ELb1ELb1ELb1ELb0ELb0ELb0ELb0EEENS1_21CollectiveEpilogueFwdINS6_IJSA_NS7_ILi256EEESB_EEES9_SE_SG_Li256ELb1ELb0ELb0ELb0EEENS1_36VarlenDynamicPersistentTileSchedulerILi128ELi96ELi256ELi32ELb0ELb0ELb1ELb1ELb0ELb1EEEEEEEEEvNT_6ParamsE,@function
        .size           _ZN7cutlass13device_kernelIN5flash11enable_sm90INS1_16FlashAttnFwdSm90INS1_25CollectiveMainloopFwdSm90ILi2EN4cute5tupleIJNS5_1CILi1EEES8_S8_EEENS6_IJNS7_ILi128EEENS7_ILi96EEENS7_ILi64EEEEEELi256ENS_6half_tEfNS_4arch4Sm90ELb0ELb1ELb1ELb1ELb0ELb1ELb1ELb1ELb0ELb0ELb0ELb0EEENS1_21CollectiveEpilogueFwdINS6_IJSA_NS7_ILi256EEESB_EEES9_SE_SG_Li256ELb1ELb0ELb0ELb0EEENS1_36VarlenDynamicPersistentTileSchedulerILi128ELi96ELi256ELi32ELb0ELb0ELb1ELb1ELb0ELb1EEEEEEEEEvNT_6ParamsE,(.L_x_29 - _ZN7cutlass13device_kernelIN5flash11enable_sm90INS1_16FlashAttnFwdSm90INS1_25CollectiveMainloopFwdSm90ILi2EN4cute5tupleIJNS5_1CILi1EEES8_S8_EEENS6_IJNS7_ILi128EEENS7_ILi96EEENS7_ILi64EEEEEELi256ENS_6half_tEfNS_4arch4Sm90ELb0ELb1ELb1ELb1ELb0ELb1ELb1ELb1ELb0ELb0ELb0ELb0EEENS1_21CollectiveEpilogueFwdINS6_IJSA_NS7_ILi256EEESB_EEES9_SE_SG_Li256ELb1ELb0ELb0ELb0EEENS1_36VarlenDynamicPersistentTileSchedulerILi128ELi96ELi256ELi32ELb0ELb0ELb1ELb1ELb0ELb1EEEEEEEEEvNT_6ParamsE)
        .other          _ZN7cutlass13device_kernelIN5flash11enable_sm90INS1_16FlashAttnFwdSm90INS1_25CollectiveMainloopFwdSm90ILi2EN4cute5tupleIJNS5_1CILi1EEES8_S8_EEENS6_IJNS7_ILi128EEENS7_ILi96EEENS7_ILi64EEEEEELi256ENS_6half_tEfNS_4arch4Sm90ELb0ELb1ELb1ELb1ELb0ELb1ELb1ELb1ELb0ELb0ELb0ELb0EEENS1_21CollectiveEpilogueFwdINS6_IJSA_NS7_ILi256EEESB_EEES9_SE_SG_Li256ELb1ELb0ELb0ELb0EEENS1_36VarlenDynamicPersistentTileSchedulerILi128ELi96ELi256ELi32ELb0ELb0ELb1ELb1ELb0ELb1EEEEEEEEEvNT_6ParamsE,@"STO_CUDA_ENTRY STV_DEFAULT"
_ZN7cutlass13device_kernelIN5flash11enable_sm90INS1_16FlashAttnFwdSm90INS1_25CollectiveMainloopFwdSm90ILi2EN4cute5tupleIJNS5_1CILi1EEES8_S8_EEENS6_IJNS7_ILi128EEENS7_ILi96EEENS7_ILi64EEEEEELi256ENS_6half_tEfNS_4arch4Sm90ELb0ELb1ELb1ELb1ELb0ELb1ELb1ELb1ELb0ELb0ELb0ELb0EEENS1_21CollectiveEpilogueFwdINS6_IJSA_NS7_ILi256EEESB_EEES9_SE_SG_Li256ELb1ELb0ELb0ELb0EEENS1_36VarlenDynamicPersistentTileSchedulerILi128ELi96ELi256ELi32ELb0ELb0ELb1ELb1ELb0ELb1EEEEEEEEEvNT_6ParamsE:
[----:B------:R-:W-:Y:S01]  /*0000*/  LDC R1, c[0x0][0x37c] ;  /* 0x0000df00ff017b82 */ /* 0x000fe20000000800 */
[----:B------:R-:W-:Y:S05]  /*0010*/  EXIT ;  /* 0x000000000000794d */ /* 0x000fea0003800000 */
.L_x_11:
        /* <DEDUP_REMOVED lines=14> */
.L_x_29:


//--------------------- .text._ZN7cutlass13device_kernelIN5flash11enable_sm90INS1_16FlashAttnFwdSm90INS1_25CollectiveMainloopFwdSm90ILi2EN4cute5tupleIJNS5_1CILi1EEES8_S8_EEENS6_IJNS7_ILi128EEENS7_ILi96EEENS7_ILi64EEEEEELi256ENS_6half_tEfNS_4arch4Sm90ELb1ELb0ELb1ELb0ELb0ELb0ELb0ELb1ELb0ELb0ELb0ELb0EEENS1_21CollectiveEpilogueFwdINS6_IJSA_NS7_ILi256EEESB_EEES9_SE_SG_Li256ELb0ELb0ELb0ELb0EEENS1_30DynamicPersistentTileSchedulerILi256ELi32ELb0ELb0ELb1EEEEEEEEEvNT_6ParamsE --------------------------
	.section	.text._ZN7cutlass13device_kernelIN5flash11enable_sm90INS1_16FlashAttnFwdSm90INS1_25CollectiveMainloopFwdSm90ILi2EN4cute5tupleIJNS5_1CILi1EEES8_S8_EEENS6_IJNS7_ILi128EEENS7_ILi96EEENS7_ILi64EEEEEELi256ENS_6half_tEfNS_4arch4Sm90ELb1ELb0ELb1ELb0ELb0ELb0ELb0ELb1ELb0ELb0ELb0ELb0EEENS1_21CollectiveEpilogueFwdINS6_IJSA_NS7_ILi256EEESB_EEES9_SE_SG_Li256ELb0ELb0ELb0ELb0EEENS1_30DynamicPersistentTileSchedulerILi256ELi32ELb0ELb0ELb1EEEEEEEEEvNT_6ParamsE,"ax",@progbits
	.align	128
.text._ZN7cutlass13device_kernelIN5flash11enable_sm90INS1_16FlashAttnFwdSm90INS1_25CollectiveMainloopFwdSm90ILi2EN4cute5tupleIJNS5_1CILi1EEES8_S8_EEENS6_IJNS7_ILi128EEENS7_ILi96EEENS7_ILi64EEEEEELi256ENS_6half_tEfNS_4arch4Sm90ELb1ELb0ELb1ELb0ELb0ELb0ELb0ELb1ELb0ELb0ELb0ELb0EEENS1_21CollectiveEpilogueFwdINS6_IJSA_NS7_ILi256EEESB_EEES9_SE_SG_Li256ELb0ELb0ELb0ELb0EEENS1_30DynamicPersistentTileSchedulerILi256ELi32ELb0ELb0ELb1EEEEEEEEEvNT_6ParamsE:
        .type           _ZN7cutlass13device_kernelIN5flash11enable_sm90INS1_16FlashAttnFwdSm90INS1_25CollectiveMainloopFwdSm90ILi2EN4cute5tupleIJNS5_1CILi1EEES8_S8_EEENS6_IJNS7_ILi128EEENS7_ILi96EEENS7_ILi64EEEEEELi256ENS_6half_tEfNS_4arch4Sm90ELb1ELb0ELb1ELb0ELb0ELb0ELb0ELb1ELb0ELb0ELb0ELb0EEENS1_21CollectiveEpilogueFwdINS6_IJSA_NS7_ILi256EEESB_EEES9_SE_SG_Li256ELb0ELb0ELb0ELb0EEENS1_30DynamicPersistentTileSchedulerILi256ELi32ELb0ELb0ELb1EEEEEEEEEvNT_6ParamsE,@function
        .size           _ZN7cutlass13device_kernelIN5flash11enable_sm90INS1_16FlashAttnFwdSm90INS1_25CollectiveMainloopFwdSm90ILi2EN4cute5tupleIJNS5_1CILi1EEES8_S8_EEENS6_IJNS7_ILi128EEENS7_ILi96EEENS7_ILi64EEEEEELi256ENS_6half_tEfNS_4arch4Sm90ELb1ELb0ELb1ELb0ELb0ELb0ELb0ELb1ELb0ELb0ELb0ELb0EEENS1_21CollectiveEpilogueFwdINS6_IJSA_NS7_ILi256EEESB_EEES9_SE_SG_Li256ELb0ELb0ELb0ELb0EEENS1_30DynamicPersistentTileSchedulerILi256ELi32ELb0ELb0ELb1EEEEEEEEEvNT_6ParamsE,(.L_x_30 - _ZN7cutlass13device_kernelIN5flash11enable_sm90INS1_16FlashAttnFwdSm90INS1_25CollectiveMainloopFwdSm90ILi2EN4cute5tupleIJNS5_1CILi1EEES8_S8_EEENS6_IJNS7_ILi128EEENS7_ILi96EEENS7_ILi64EEEEEELi256ENS_6half_tEfNS_4arch4Sm90ELb1ELb0ELb1ELb0ELb0ELb0ELb0ELb1ELb0ELb0ELb0ELb0EEENS1_21CollectiveEpilogueFwdINS6_IJSA_NS7_ILi256EEESB_EEES9_SE_SG_Li256ELb0ELb0ELb0ELb0EEENS1_30DynamicPersistentTileSchedulerILi256ELi32ELb0ELb0ELb1EEEEEEEEEvNT_6ParamsE)
        .other          _ZN7cutlass13device_kernelIN5flash11enable_sm90INS1_16FlashAttnFwdSm90INS1_25CollectiveMainloopFwdSm90ILi2EN4cute5tupleIJNS5_1CILi1EEES8_S8_EEENS6_IJNS7_ILi128EEENS7_ILi96EEENS7_ILi64EEEEEELi256ENS_6half_tEfNS_4arch4Sm90ELb1ELb0ELb1ELb0ELb0ELb0ELb0ELb1ELb0ELb0ELb0ELb0EEENS1_21CollectiveEpilogueFwdINS6_IJSA_NS7_ILi256EEESB_EEES9_SE_SG_Li256ELb0ELb0ELb0ELb0EEENS1_30DynamicPersistentTileSchedulerILi256ELi32ELb0ELb0ELb1EEEEEEEEEvNT_6ParamsE,@"STO_CUDA_ENTRY STV_DEFAULT"
_ZN7cutlass13device_kernelIN5flash11enable_sm90INS1_16FlashAttnFwdSm90INS1_25CollectiveMainloopFwdSm90ILi2EN4cute5tupleIJNS5_1CILi1EEES8_S8_EEENS6_IJNS7_ILi128EEENS7_ILi96EEENS7_ILi64EEEEEELi256ENS_6half_tEfNS_4arch4Sm90ELb1ELb0ELb1ELb0ELb0ELb0ELb0ELb1ELb0ELb0ELb0ELb0EEENS1_21CollectiveEpilogueFwdINS6_IJSA_NS7_ILi256EEESB_EEES9_SE_SG_Li256ELb0ELb0ELb0ELb0EEENS1_30DynamicPersistentTileSchedulerILi256ELi32ELb0ELb0ELb1EEEEEEEEEvNT_6ParamsE:
[----:B------:R-:W-:Y:S01]  /*0000*/  LDC R1, c[0x0][0x37c] ;  /* 0x0000df00ff017b82 */ /* 0x000fe20000000800 */
[----:B------:R-:W-:Y:S05]  /*0010*/  EXIT ;  /* 0x000000000000794d */ /* 0x000fea0003800000 */
.L_x_12:
        /* <DEDUP_REMOVED lines=14> */
.L_x_30:


//--------------------- .text._ZN7cutlass13device_kernelIN5flash11enable_sm90INS1_16FlashAttnFwdSm90INS1_25CollectiveMainloopFwdSm90ILi2EN4cute5tupleIJNS5_1CILi1EEES8_S8_EEENS6_IJNS7_ILi128EEENS7_ILi96EEENS7_ILi64EEEEEELi256ENS_6half_tEfNS_4arch4Sm90ELb1ELb0ELb1ELb0ELb0ELb0ELb1ELb1ELb0ELb0ELb0ELb0EEENS1_21CollectiveEpilogueFwdINS6_IJSA_NS7_ILi256EEESB_EEES9_SE_SG_Li256ELb0ELb0ELb0ELb0EEENS1_30DynamicPersistentTileSchedulerILi256ELi32ELb0ELb0ELb1EEEEEEEEEvNT_6ParamsE --------------------------
	.section	.text._ZN7cutlass13device_kernelIN5flash11enable_sm90INS1_16FlashAttnFwdSm90INS1_25CollectiveMainloopFwdSm90ILi2EN4cute5tupleIJNS5_1CILi1EEES8_S8_EEENS6_IJNS7_ILi128EEENS7_ILi96EEENS7_ILi64EEEEEELi256ENS_6half_tEfNS_4arch4Sm90ELb1ELb0ELb1ELb0ELb0ELb0ELb1ELb1ELb0ELb0ELb0ELb0EEENS1_21CollectiveEpilogueFwdINS6_IJSA_NS7_ILi256EEESB_EEES9_SE_SG_Li256ELb0ELb0ELb0ELb0EEENS1_30DynamicPersistentTileSchedulerILi256ELi32ELb0ELb0ELb1EEEEEEEEEvNT_6ParamsE,"ax",@progbits
	.align	128
.text._ZN7cutlass13device_kernelIN5flash11enable_sm90INS1_16FlashAttnFwdSm90INS1_25CollectiveMainloopFwdSm90ILi2EN4cute5tupleIJNS5_1CILi1EEES8_S8_EEENS6_IJNS7_ILi128EEENS7_ILi96EEENS7_ILi64EEEEEELi256ENS_6half_tEfNS_4arch4Sm90ELb1ELb0ELb1ELb0ELb0ELb0ELb1ELb1ELb0ELb0ELb0ELb0EEENS1_21CollectiveEpilogueFwdINS6_IJSA_NS7_ILi256EEESB_EEES9_SE_SG_Li256ELb0ELb0ELb0ELb0EEENS1_30DynamicPersistentTileSchedulerILi256ELi32ELb0ELb0ELb1EEEEEEEEEvNT_6ParamsE:
        .type           _ZN7cutlass13device_kernelIN5flash11enable_sm90INS1_16FlashAttnFwdSm90INS1_25CollectiveMainloopFwdSm90ILi2EN4cute5tupleIJNS5_1CILi1EEES8_S8_EEENS6_IJNS7_ILi128EEENS7_ILi96EEENS7_ILi64EEEEEELi256ENS_6half_tEfNS_4arch4Sm90ELb1ELb0ELb1ELb0ELb0ELb0ELb1ELb1ELb0ELb0ELb0ELb0EEENS1_21CollectiveEpilogueFwdINS6_IJSA_NS7_ILi256EEESB_EEES9_SE_SG_Li256ELb0ELb0ELb0ELb0EEENS1_30DynamicPersistentTileSchedulerILi256ELi32ELb0ELb0ELb1EEEEEEEEEvNT_6ParamsE,@function
        .size           _ZN7cutlass13device_kernelIN5flash11enable_sm90INS1_16FlashAttnFwdSm90INS1_25CollectiveMainloopFwdSm90ILi2EN4cute5tupleIJNS5_1CILi1EEES8_S8_EEENS6_IJNS7_ILi128EEENS7_ILi96EEENS7_ILi64EEEEEELi256ENS_6half_tEfNS_4arch4Sm90ELb1ELb0ELb1ELb0ELb0ELb0ELb1ELb1ELb0ELb0ELb0ELb0EEENS1_21CollectiveEpilogueFwdINS6_IJSA_NS7_ILi256EEESB_EEES9_SE_SG_Li256ELb0ELb0ELb0ELb0EEENS1_30DynamicPersistentTileSchedulerILi256ELi32ELb0ELb0ELb1EEEEEEEEEvNT_6ParamsE,(.L_x_31 - _ZN7cutlass13device_kernelIN5flash11enable_sm90INS1_16FlashAttnFwdSm90INS1_25CollectiveMainloopFwdSm90ILi2EN4cute5tupleIJNS5_1CILi1EEES8_S8_EEENS6_IJNS7_ILi128EEENS7_ILi96EEENS7_ILi64EEEEEELi256ENS_6half_tEfNS_4arch4Sm90ELb1ELb0ELb1ELb0ELb0ELb0ELb1ELb1ELb0ELb0ELb0ELb0EEENS1_21CollectiveEpilogueFwdINS6_IJSA_NS7_ILi256EEESB_EEES9_SE_SG_Li256ELb0ELb0ELb0ELb0EEENS1_30DynamicPersistentTileSchedulerILi256ELi32ELb0ELb0ELb1EEEEEEEEEvNT_6ParamsE)
        .other          _ZN7cutlass13device_kernelIN5flash11enable_sm90INS1_16FlashAttnFwdSm90INS1_25CollectiveMainloopFwdSm90ILi2EN4cute5tupleIJNS5_1CILi1EEES8_S8_EEENS6_IJNS7_ILi128EEENS7_ILi96EEENS7_ILi64EEEEEELi256ENS_6half_tEfNS_4arch4Sm90ELb1ELb0ELb1ELb0ELb0ELb0ELb1ELb1ELb0ELb0ELb0ELb0EEENS1_21CollectiveEpilogueFwdINS6_IJSA_NS7_ILi256EEESB_EEES9_SE_SG_Li256ELb0ELb0ELb0ELb0EEENS1_30DynamicPersistentTileSchedulerILi256ELi32ELb0ELb0ELb1EEEEEEEEEvNT_6ParamsE,@"STO_CUDA_ENTRY STV_DEFAULT"
_ZN7cutlass13device_kernelIN5flash11enable_sm90INS1_16FlashAttnFwdSm90INS1_25CollectiveMainloopFwdSm90ILi2EN4cute5tupleIJNS5_1CILi1EEES8_S8_EEENS6_IJNS7_ILi128EEENS7_ILi96EEENS7_ILi64EEEEEELi256ENS_6half_tEfNS_4arch4Sm90ELb1ELb0ELb1ELb0ELb0ELb0ELb1ELb1ELb0ELb0ELb0ELb0EEENS1_21CollectiveEpilogueFwdINS6_IJSA_NS7_ILi256EEESB_EEES9_SE_SG_Li256ELb0ELb0ELb0ELb0EEENS1_30DynamicPersistentTileSchedulerILi256ELi32ELb0ELb0ELb1EEEEEEEEEvNT_6ParamsE:
[----:B------:R-:W-:Y:S01]  /*0000*/  LDC R1, c[0x0][0x37c] ;  /* 0x0000df00ff017b82 */ /* 0x000fe20000000800 */
[----:B------:R-:W-:Y:S05]  /*0010*/  EXIT ;  /* 0x000000000000794d */ /* 0x000fea0003800000 */
.L_x_13:
        /* <DEDUP_REMOVED lines=14> */
.L_x_31:


//--------------------- .text._ZN7cutlass13device_kernelIN5flash11enable_sm90INS1_16FlashAttnFwdSm90INS1_25CollectiveMainloopFwdSm90ILi2EN4cute5tupleIJNS5_1CILi1EEES8_S8_EEENS6_IJNS7_ILi128EEENS7_ILi96EEENS7_ILi64EEEEEELi256ENS_6half_tEfNS_4arch4Sm90ELb1ELb0ELb1ELb1ELb0ELb0ELb0ELb1ELb0ELb0ELb0ELb0EEENS1_21CollectiveEpilogueFwdINS6_IJSA_NS7_ILi256EEESB_EEES9_SE_SG_Li256ELb1ELb0ELb0ELb0EEENS1_36VarlenDynamicPersistentTileSchedulerILi128ELi96ELi256ELi32ELb0ELb0ELb1ELb1ELb1ELb1EEEEEEEEEvNT_6ParamsE --------------------------
	.section	.text._ZN7cutlass13device_kernelIN5flash11enable_sm90INS1_16FlashAttnFwdSm90INS1_25CollectiveMainloopFwdSm90ILi2EN4cute5tupleIJNS5_1CILi1EEES8_S8_EEENS6_IJNS7_ILi128EEENS7_ILi96EEENS7_ILi64EEEEEELi256ENS_6half_tEfNS_4arch4Sm90ELb1ELb0ELb1ELb1ELb0ELb0ELb0ELb1ELb0ELb0ELb0ELb0EEENS1_21CollectiveEpilogueFwdINS6_IJSA_NS7_ILi256EEESB_EEES9_SE_SG_Li256ELb1ELb0ELb0ELb0EEENS1_36VarlenDynamicPersistentTileSchedulerILi128ELi96ELi256ELi32ELb0ELb0ELb1ELb1ELb1ELb1EEEEEEEEEvNT_6ParamsE,"ax",@progbits
	.align	128
.text._ZN7cutlass13device_kernelIN5flash11enable_sm90INS1_16FlashAttnFwdSm90INS1_25CollectiveMainloopFwdSm90ILi2EN4cute5tupleIJNS5_1CILi1EEES8_S8_EEENS6_IJNS7_ILi128EEENS7_ILi96EEENS7_ILi64EEEEEELi256ENS_6half_tEfNS_4arch4Sm90ELb1ELb0ELb1ELb1ELb0ELb0ELb0ELb1ELb0ELb0ELb0ELb0EEENS1_21CollectiveEpilogueFwdINS6_IJSA_NS7_ILi256EEESB_EEES9_SE_SG_Li256ELb1ELb0ELb0ELb0EEENS1_36VarlenDynamicPersistentTileSchedulerILi128ELi96ELi256ELi32ELb0ELb0ELb1ELb1ELb1ELb1EEEEEEEEEvNT_6ParamsE:
        .type           _ZN7cutlass13device_kernelIN5flash11enable_sm90INS1_16FlashAttnFwdSm90INS1_25CollectiveMainloopFwdSm90ILi2EN4cute5tupleIJNS5_1CILi1EEES8_S8_EEENS6_IJNS7_ILi128EEENS7_ILi96EEENS7_ILi64EEEEEELi256ENS_6half_tEfNS_4arch4Sm90ELb1ELb0ELb1ELb1ELb0ELb0ELb0ELb1ELb0ELb0ELb0ELb0EEENS1_21CollectiveEpilogueFwdINS6_IJSA_NS7_ILi256EEESB_EEES9_SE_SG_Li256ELb1ELb0ELb0ELb0EEENS1_36VarlenDynamicPersistentTileSchedulerILi128ELi96ELi256ELi32ELb0ELb0ELb1ELb1ELb1ELb1EEEEEEEEEvNT_6ParamsE,@function
        .size           _ZN7cutlass13device_kernelIN5flash11enable_sm90INS1_16FlashAttnFwdSm90INS1_25CollectiveMainloopFwdSm90ILi2EN4cute5tupleIJNS5_1CILi1EEES8_S8_EEENS6_IJNS7_ILi128EEENS7_ILi96EEENS7_ILi64EEEEEELi256ENS_6half_tEfNS_4arch4Sm90ELb1ELb0ELb1ELb1ELb0ELb0ELb0ELb1ELb0ELb0ELb0ELb0EEENS1_21CollectiveEpilogueFwdINS6_IJSA_NS7_ILi256EEESB_EEES9_SE_SG_Li256ELb1ELb0ELb0ELb0EEENS1_36VarlenDynamicPersistentTileSchedulerILi128ELi96ELi256ELi32ELb0ELb0ELb1ELb1ELb1ELb1EEEEEEEEEvNT_6ParamsE,(.L_x_32 - _ZN7cutlass13device_kernelIN5flash11enable_sm90INS1_16FlashAttnFwdSm90INS1_25CollectiveMainloopFwdSm90ILi2EN4cute5tupleIJNS5_1CILi1EEES8_S8_EEENS6_IJNS7_ILi128EEENS7_ILi96EEENS7_ILi64EEEEEELi256ENS_6half_tEfNS_4arch4Sm90ELb1ELb0ELb1ELb1ELb0ELb0ELb0ELb1ELb0ELb0ELb0ELb0EEENS1_21CollectiveEpilogueFwdINS6_IJSA_NS7_ILi256EEESB_EEES9_SE_SG_Li256ELb1ELb0ELb0ELb0EEENS1_36VarlenDynamicPersistentTileSchedulerILi128ELi96ELi256ELi32ELb0ELb0ELb1ELb1ELb1ELb1EEEEEEEEEvNT_6ParamsE)
        .other          _ZN7cutlass13device_kernelIN5flash11enable_sm90INS1_16FlashAttnFwdSm90INS1_25CollectiveMainloopFwdSm90ILi2EN4cute5tupleIJNS5_1CILi1EEES8_S8_EEENS6_IJNS7_ILi128EEENS7_ILi96EEENS7_ILi64EEEEEELi256ENS_6half_tEfNS_4arch4Sm90ELb1ELb0ELb1ELb1ELb0ELb0ELb0ELb1ELb0ELb0ELb0ELb0EEENS1_21CollectiveEpilogueFwdINS6_IJSA_NS7_ILi256EEESB_EEES9_SE_SG_Li256ELb1ELb0ELb0ELb0EEENS1_36VarlenDynamicPersistentTileSchedulerILi128ELi96ELi256ELi32ELb0ELb0ELb1ELb1ELb1ELb1EEEEEEEEEvNT_6ParamsE,@"STO_CUDA_ENTRY STV_DEFAULT"
_ZN7cutlass13device_kernelIN5flash11enable_sm90INS1_16FlashAttnFwdSm90INS1_25CollectiveMainloopFwdSm90ILi2EN4cute5tupleIJNS5_1CILi1EEES8_S8_EEENS6_IJNS7_ILi128EEENS7_ILi96EEENS7_ILi64EEEEEELi256ENS_6half_tEfNS_4arch4Sm90ELb1ELb0ELb1ELb1ELb0ELb0ELb0ELb1ELb0ELb0ELb0ELb0EEENS1_21CollectiveEpilogueFwdINS6_IJSA_NS7_ILi256EEESB_EEES9_SE_SG_Li256ELb1ELb0ELb0ELb0EEENS1_36VarlenDynamicPersistentTileSchedulerILi128ELi96ELi256ELi32ELb0ELb0ELb1ELb1ELb1ELb1EEEEEEEEEvNT_6ParamsE:
[----:B------:R-:W-:Y:S01]  /*0000*/  LDC R1, c[0x0][0x37c] ;  /* 0x0000df00ff017b82 */ /* 0x000fe20000000800 */
[----:B------:R-:W-:Y:S05]  /*0010*/  EXIT ;  /* 0x000000000000794d */ /* 0x000fea0003800000 */
.L_x_14:
        /* <DEDUP_REMOVED lines=14> */
.L_x_32:


//--------------------- .text._ZN7cutlass13device_kernelIN5flash11enable_sm90INS1_16FlashAttnFwdSm90INS1_25CollectiveMainloopFwdSm90ILi2EN4cute5tupleIJNS5_1CILi1EEES8_S8_EEENS6_IJNS7_ILi128EEENS7_ILi96EEENS7_ILi64EEEEEELi256ENS_6half_tEfNS_4arch4Sm90ELb1ELb0ELb1ELb1ELb0ELb1ELb0ELb1ELb0ELb0ELb0ELb0EEENS1_21CollectiveEpilogueFwdINS6_IJSA_NS7_ILi256EEESB_EEES9_SE_SG_Li256ELb1ELb0ELb0ELb0EEENS1_36VarlenDynamicPersistentTileSchedulerILi128ELi96ELi256ELi32ELb0ELb0ELb1ELb1ELb1ELb1EEEEEEEEEvNT_6ParamsE --------------------------
	.section	.text._ZN7cutlass13device_kernelIN5flash11enable_sm90INS1_16FlashAttnFwdSm90INS1_25CollectiveMainloopFwdSm90ILi2EN4cute5tupleIJNS5_1CILi1EEES8_S8_EEENS6_IJNS7_ILi128EEENS7_ILi96EEENS7_ILi64EEEEEELi256ENS_6half_tEfNS_4arch4Sm90ELb1ELb0ELb1ELb1ELb0ELb1ELb0ELb1ELb0ELb0ELb0ELb0EEENS1_21CollectiveEpilogueFwdINS6_IJSA_NS7_ILi256EEESB_EEES9_SE_SG_Li256ELb1ELb0ELb0ELb0EEENS1_36VarlenDynamicPersistentTileSchedulerILi128ELi96ELi256ELi32ELb0ELb0ELb1ELb1ELb1ELb1EEEEEEEEEvNT_6ParamsE,"ax",@progbits
	.align	128
.text._ZN7cutlass13device_kernelIN5flash11enable_sm90INS1_16FlashAttnFwdSm90INS1_25CollectiveMainloopFwdSm90ILi2EN4cute5tupleIJNS5_1CILi1EEES8_S8_EEENS6_IJNS7_ILi128EEENS7_ILi96EEENS7_ILi64EEEEEELi256ENS_6half_tEfNS_4arch4Sm90ELb1ELb0ELb1ELb1ELb0ELb1ELb0ELb1ELb0ELb0ELb0ELb0EEENS1_21CollectiveEpilogueFwdINS6_IJSA_NS7_ILi256EEESB_EEES9_SE_SG_Li256ELb1ELb0ELb0ELb0EEENS1_36VarlenDynamicPersistentTileSchedulerILi128ELi96ELi256ELi32ELb0ELb0ELb1ELb1ELb1ELb1EEEEEEEEEvNT_6ParamsE:
        .type           _ZN7cutlass13device_kernelIN5flash11enable_sm90INS1_16FlashAttnFwdSm90INS1_25CollectiveMainloopFwdSm90ILi2EN4cute5tupleIJNS5_1CILi1EEES8_S8_EEENS6_IJNS7_ILi128EEENS7_ILi96EEENS7_ILi64EEEEEELi256ENS_6half_tEfNS_4arch4Sm90ELb1ELb0ELb1ELb1ELb0ELb1ELb0ELb1ELb0ELb0ELb0ELb0EEENS1_21CollectiveEpilogueFwdINS6_IJSA_NS7_ILi256EEESB_EEES9_SE_SG_Li256ELb1ELb0ELb0ELb0EEENS1_36VarlenDynamicPersistentTileSchedulerILi128ELi96ELi256ELi32ELb0ELb0ELb1ELb1ELb1ELb1EEEEEEEEEvNT_6ParamsE,@function
        .size           _ZN7cutlass13device_kernelIN5flash11enable_sm90INS1_16FlashAttnFwdSm90INS1_25CollectiveMainloopFwdSm90ILi2EN4cute5tupleIJNS5_1CILi1EEES8_S8_EEENS6_IJNS7_ILi128EEENS7_ILi96EEENS7_ILi64EEEEEELi256ENS_6half_tEfNS_4arch4Sm90ELb1ELb0ELb1ELb1ELb0ELb1ELb0ELb1ELb0ELb0ELb0ELb0EEENS1_21CollectiveEpilogueFwdINS6_IJSA_NS7_ILi256EEESB_EEES9_SE_SG_Li256ELb1ELb0ELb0ELb0EEENS1_36VarlenDynamicPersistentTileSchedulerILi128ELi96ELi256ELi32ELb0ELb0ELb1ELb1ELb1ELb1EEEEEEEEEvNT_6ParamsE,(.L_x_33 - _ZN7cutlass13device_kernelIN5flash11enable_sm90INS1_16FlashAttnFwdSm90INS1_25CollectiveMainloopFwdSm90ILi2EN4cute5tupleIJNS5_1CILi1EEES8_S8_EEENS6_IJNS7_ILi128EEENS7_ILi96EEENS7_ILi64EEEEEELi256ENS_6half_tEfNS_4arch4Sm90ELb1ELb0ELb1ELb1ELb0ELb1ELb0ELb1ELb0ELb0ELb0ELb0EEENS1_21CollectiveEpilogueFwdINS6_IJSA_NS7_ILi256EEESB_EEES9_SE_SG_Li256ELb1ELb0ELb0ELb0EEENS1_36VarlenDynamicPersistentTileSchedulerILi128ELi96ELi256ELi32ELb0ELb0ELb1ELb1ELb1ELb1EEEEEEEEEvNT_6ParamsE)
        .other          _ZN7cutlass13device_kernelIN5flash11enable_sm90INS1_16FlashAttnFwdSm90INS1_25CollectiveMainloopFwdSm90ILi2EN4cute5tupleIJNS5_1CILi1EEES8_S8_EEENS6_IJNS7_ILi128EEENS7_ILi96EEENS7_ILi64EEEEEELi256ENS_6half_tEfNS_4arch4Sm90ELb1ELb0ELb1ELb1ELb0ELb1ELb0ELb1ELb0ELb0ELb0ELb0EEENS1_21CollectiveEpilogueFwdINS6_IJSA_NS7_ILi256EEESB_EEES9_SE_SG_Li256ELb1ELb0ELb0ELb0EEENS1_36VarlenDynamicPersistentTileSchedulerILi128ELi96ELi256ELi32ELb0ELb0ELb1ELb1ELb1ELb1EEEEEEEEEvNT_6ParamsE,@"STO_CUDA_ENTRY STV_DEFAULT"
_ZN7cutlass13device_kernelIN5flash11enable_sm90INS1_16FlashAttnFwdSm90INS1_25CollectiveMainloopFwdSm90ILi2EN4cute5tupleIJNS5_1CILi1EEES8_S8_EEENS6_IJNS7_ILi128EEENS7_ILi96EEENS7_ILi64EEEEEELi256ENS_6half_tEfNS_4arch4Sm90ELb1ELb0ELb1ELb1ELb0ELb1ELb0ELb1ELb0ELb0ELb0ELb0EEENS1_21CollectiveEpilogueFwdINS6_IJSA_NS7_ILi256EEESB_EEES9_SE_SG_Li256ELb1ELb0ELb0ELb0EEENS1_36VarlenDynamicPersistentTileSchedulerILi128ELi96ELi256ELi32ELb0ELb0ELb1ELb1ELb1ELb1EEEEEEEEEvNT_6ParamsE:
[----:B------:R-:W-:Y:S01]  /*0000*/  LDC R1, c[0x0][0x37c] ;  /* 0x0000df00ff017b82 */ /* 0x000fe20000000800 */
[----:B------:R-:W-:Y:S05]  /*0010*/  EXIT ;  /* 0x000000000000794d */ /* 0x000fea0003800000 */
.L_x_15:
        /* <DEDUP_REMOVED lines=14> */
.L_x_33:


//--------------------- .text._ZN7cutlass13device_kernelIN5flash11enable_sm90INS1_16FlashAttnFwdSm90INS1_25CollectiveMainloopFwdSm90ILi2EN4cute5tupleIJNS5_1CILi1EEES8_S8_EEENS6_IJNS7_ILi128EEENS7_ILi96EEENS7_ILi64EEEEEELi256ENS_6half_tEfNS_4arch4Sm90ELb1ELb0ELb1ELb1ELb0ELb0ELb1ELb1ELb0ELb0ELb0ELb0EEENS1_21CollectiveEpilogueFwdINS6_IJSA_NS7_ILi256EEESB_EEES9_SE_SG_Li256ELb1ELb0ELb0ELb0EEENS1_36VarlenDynamicPersistentTileSchedulerILi128ELi96ELi256ELi32ELb0ELb0ELb1ELb1ELb1ELb1EEEEEEEEEvNT_6ParamsE --------------------------
	.section	.text._ZN7cutlass13device_kernelIN5flash11enable_sm90INS1_16FlashAttnFwdSm90INS1_25CollectiveMainloopFwdSm90ILi2EN4cute5tupleIJNS5_1CILi1EEES8_S8_EEENS6_IJNS7_ILi128EEENS7_ILi96EEENS7_ILi64EEEEEELi256ENS_6half_tEfNS_4arch4Sm90ELb1ELb0ELb1ELb1ELb0ELb0ELb1ELb1ELb0ELb0ELb0ELb0EEENS1_21CollectiveEpilogueFwdINS6_IJSA_NS7_ILi256EEESB_EEES9_SE_SG_Li256ELb1ELb0ELb0ELb0EEENS1_36VarlenDynamicPersistentTileSchedulerILi128ELi96ELi256ELi32ELb0ELb0ELb1ELb1ELb1ELb1EEEEEEEEEvNT_6ParamsE,"ax",@progbits
	.align	128
.text._ZN7cutlass13device_kernelIN5flash11enable_sm90INS1_16FlashAttnFwdSm90INS1_25CollectiveMainloopFwdSm90ILi2EN4cute5tupleIJNS5_1CILi1EEES8_S8_EEENS6_IJNS7_ILi128EEENS7_ILi96EEENS7_ILi64EEEEEELi256ENS_6half_tEfNS_4arch4Sm90ELb1ELb0ELb1ELb1ELb0ELb0ELb1ELb1ELb0ELb0ELb0ELb0EEENS1_21CollectiveEpilogueFwdINS6_IJSA_NS7_ILi256EEESB_EEES9_SE_SG_Li256ELb1ELb0ELb0ELb0EEENS1_36VarlenDynamicPersistentTileSchedulerILi128ELi96ELi256ELi32ELb0ELb0ELb1ELb1ELb1ELb1EEEEEEEEEvNT_6ParamsE:
        .type           _ZN7cutlass13device_kernelIN5flash11enable_sm90INS1_16FlashAttnFwdSm90INS1_25CollectiveMainloopFwdSm90ILi2EN4cute5tupleIJNS5_1CILi1EEES8_S8_EEENS6_IJNS7_ILi128EEENS7_ILi96EEENS7_ILi64EEEEEELi256ENS_6half_tEfNS_4arch4Sm90ELb1ELb0ELb1ELb1ELb0ELb0ELb1ELb1ELb0ELb0ELb0ELb0EEENS1_21CollectiveEpilogueFwdINS6_IJSA_NS7_ILi256EEESB_EEES9_SE_SG_Li256ELb1ELb0ELb0ELb0EEENS1_36VarlenDynamicPersistentTileSchedulerILi128ELi96ELi256ELi32ELb0ELb0ELb1ELb1ELb1ELb1EEEEEEEEEvNT_6ParamsE,@function
        .size           _ZN7cutlass13device_kernelIN5flash11enable_sm90INS1_16FlashAttnFwdSm90INS1_25CollectiveMainloopFwdSm90ILi2EN4cute5tupleIJNS5_1CILi1EEES8_S8_EEENS6_IJNS7_ILi128EEENS7_ILi96EEENS7_ILi64EEEEEELi256ENS_6half_tEfNS_4arch4Sm90ELb1ELb0ELb1ELb1ELb0ELb0ELb1ELb1ELb0ELb0ELb0ELb0EEENS1_21CollectiveEpilogueFwdINS6_IJSA_NS7_ILi256EEESB_EEES9_SE_SG_Li256ELb1ELb0ELb0ELb0EEENS1_36VarlenDynamicPersistentTileSchedulerILi128ELi96ELi256ELi32ELb0ELb0ELb1ELb1ELb1ELb1EEEEEEEEEvNT_6ParamsE,(.L_x_34 - _ZN7cutlass13device_kernelIN5flash11enable_sm90INS1_16FlashAttnFwdSm90INS1_25CollectiveMainloopFwdSm90ILi2EN4cute5tupleIJNS5_1CILi1EEES8_S8_EEENS6_IJNS7_ILi128EEENS7_ILi96EEENS7_ILi64EEEEEELi256ENS_6half_tEfNS_4arch4Sm90ELb1ELb0ELb1ELb1ELb0ELb0ELb1ELb1ELb0ELb0ELb0ELb0EEENS1_21CollectiveEpilogueFwdINS6_IJSA_NS7_ILi256EEESB_EEES9_SE_SG_Li256ELb1ELb0ELb0ELb0EEENS1_36VarlenDynamicPersistentTileSchedulerILi128ELi96ELi256ELi32ELb0ELb0ELb1ELb1ELb1ELb1EEEEEEEEEvNT_6ParamsE)
        .other          _ZN7cutlass13device_kernelIN5flash11enable_sm90INS1_16FlashAttnFwdSm90INS1_25CollectiveMainloopFwdSm90ILi2EN4cute5tupleIJNS5_1CILi1EEES8_S8_EEENS6_IJNS7_ILi128EEENS7_ILi96EEENS7_ILi64EEEEEELi256ENS_6half_tEfNS_4arch4Sm90ELb1ELb0ELb1ELb1ELb0ELb0ELb1ELb1ELb0ELb0ELb0ELb0EEENS1_21CollectiveEpilogueFwdINS6_IJSA_NS7_ILi256EEESB_EEES9_SE_SG_Li256ELb1ELb0ELb0ELb0EEENS1_36VarlenDynamicPersistentTileSchedulerILi128ELi96ELi256ELi32ELb0ELb0ELb1ELb1ELb1ELb1EEEEEEEEEvNT_6ParamsE,@"STO_CUDA_ENTRY STV_DEFAULT"
_ZN7cutlass13device_kernelIN5flash11enable_sm90INS1_16FlashAttnFwdSm90INS1_25CollectiveMainloopFwdSm90ILi2EN4cute5tupleIJNS5_1CILi1EEES8_S8_EEENS6_IJNS7_ILi128EEENS7_ILi96EEENS7_ILi64EEEEEELi256ENS_6half_tEfNS_4arch4Sm90ELb1ELb0ELb1ELb1ELb0ELb0ELb1ELb1ELb0ELb0ELb0ELb0EEENS1_21CollectiveEpilogueFwdINS6_IJSA_NS7_ILi256EEESB_EEES9_SE_SG_Li256ELb1ELb0ELb0ELb0EEENS1_36VarlenDynamicPersistentTileSchedulerILi128ELi96ELi256ELi32ELb0ELb0ELb1ELb1ELb1ELb1EEEEEEEEEvNT_6ParamsE:
[----:B------:R-:W-:Y:S01]  /*0000*/  LDC R1, c[0x0][0x37c] ;  /* 0x0000df00ff017b82 */ /* 0x000fe20000000800 */
[----:B------:R-:W-:Y:S05]  /*0010*/  EXIT ;  /* 0x000000000000794d */ /* 0x000fea0003800000 */
.L_x_16:
        /* <DEDUP_REMOVED lines=14> */
.L_x_34:


//--------------------- .text._ZN7cutlass13device_kernelIN5flash11enable_sm90INS1_16FlashAttnFwdSm90INS1_25CollectiveMainloopFwdSm90ILi2EN4cute5tupleIJNS5_1CILi1EEES8_S8_EEENS6_IJNS7_ILi128EEENS7_ILi96EEENS7_ILi64EEEEEELi256ENS_6half_tEfNS_4arch4Sm90ELb1ELb0ELb1ELb1ELb0ELb1ELb1ELb1ELb0ELb0ELb0ELb0EEENS1_21CollectiveEpilogueFwdINS6_IJSA_NS7_ILi256EEESB_EEES9_SE_SG_Li256ELb1ELb0ELb0ELb0EEENS1_36VarlenDynamicPersistentTileSchedulerILi128ELi96ELi256ELi32ELb0ELb0ELb1ELb1ELb1ELb1EEEEEEEEEvNT_6ParamsE --------------------------
	.section	.text._ZN7cutlass13device_kernelIN5flash11enable_sm90INS1_16FlashAttnFwdSm90INS1_25CollectiveMainloopFwdSm90ILi2EN4cute5tupleIJNS5_1CILi1EEES8_S8_EEENS6_IJNS7_ILi128EEENS7_ILi96EEENS7_ILi64EEEEEELi256ENS_6half_tEfNS_4arch4Sm90ELb1ELb0ELb1ELb1ELb0ELb1ELb1ELb1ELb0ELb0ELb0ELb0EEENS1_21CollectiveEpilogueFwdINS6_IJSA_NS7_ILi256EEESB_EEES9_SE_SG_Li256ELb1ELb0ELb0ELb0EEENS1_36VarlenDynamicPersistentTileSchedulerILi128ELi96ELi256ELi32ELb0ELb0ELb1ELb1ELb1ELb1EEEEEEEEEvNT_6ParamsE,"ax",@progbits
	.align	128
.text._ZN7cutlass13device_kernelIN5flash11enable_sm90INS1_16FlashAttnFwdSm90INS1_25CollectiveMainloopFwdSm90ILi2EN4cute5tupleIJNS5_1CILi1EEES8_S8_EEENS6_IJNS7_ILi128EEENS7_ILi96EEENS7_ILi64EEEEEELi256ENS_6half_tEfNS_4arch4Sm90ELb1ELb0ELb1ELb1ELb0ELb1ELb1ELb1ELb0ELb0ELb0ELb0EEENS1_21CollectiveEpilogueFwdINS6_IJSA_NS7_ILi256EEESB_EEES9_SE_SG_Li256ELb1ELb0ELb0ELb0EEENS1_36VarlenDynamicPersistentTileSchedulerILi128ELi96ELi256ELi32ELb0ELb0ELb1ELb1ELb1ELb1EEEEEEEEEvNT_6ParamsE:
        .type           _ZN7cutlass13device_kernelIN5flash11enable_sm90INS1_16FlashAttnFwdSm90INS1_25CollectiveMainloopFwdSm90ILi2EN4cute5tupleIJNS5_1CILi1EEES8_S8_EEENS6_IJNS7_ILi128EEENS7_ILi96EEENS7_ILi64EEEEEELi256ENS_6half_tEfNS_4arch4Sm90ELb1ELb0ELb1ELb1ELb0ELb1ELb1ELb1ELb0ELb0ELb0ELb0EEENS1_21CollectiveEpilogueFwdINS6_IJSA_NS7_ILi256EEESB_EEES9_SE_SG_Li256ELb1ELb0ELb0ELb0EEENS1_36VarlenDynamicPersistentTileSchedulerILi128ELi96ELi256ELi32ELb0ELb0ELb1ELb1ELb1ELb1EEEEEEEEEvNT_6ParamsE,@function
        .size           _ZN7cutlass13device_kernelIN5flash11enable_sm90INS1_16FlashAttnFwdSm90INS1_25CollectiveMainloopFwdSm90ILi2EN4cute5tupleIJNS5_1CILi1EEES8_S8_EEENS6_IJNS7_ILi128EEENS7_ILi96EEENS7_ILi64EEEEEELi256ENS_6half_tEfNS_4arch4Sm90ELb1ELb0ELb1ELb1ELb0ELb1ELb1ELb1ELb0ELb0ELb0ELb0EEENS1_21CollectiveEpilogueFwdINS6_IJSA_NS7_ILi256EEESB_EEES9_SE_SG_Li256ELb1ELb0ELb0ELb0EEENS1_36VarlenDynamicPersistentTileSchedulerILi128ELi96ELi256ELi32ELb0ELb0ELb1ELb1ELb1ELb1EEEEEEEEEvNT_6ParamsE,(.L_x_35 - _ZN7cutlass13device_kernelIN5flash11enable_sm90INS1_16FlashAttnFwdSm90INS1_25CollectiveMainloopFwdSm90ILi2EN4cute5tupleIJNS5_1CILi1EEES8_S8_EEENS6_IJNS7_ILi128EEENS7_ILi96EEENS7_ILi64EEEEEELi256ENS_6half_tEfNS_4arch4Sm90ELb1ELb0ELb1ELb1ELb0ELb1ELb1ELb1ELb0ELb0ELb0ELb0EEENS1_21CollectiveEpilogueFwdINS6_IJSA_NS7_ILi256EEESB_EEES9_SE_SG_Li256ELb1ELb0ELb0ELb0EEENS1_36VarlenDynamicPersistentTileSchedulerILi128ELi96ELi256ELi32ELb0ELb0ELb1ELb1ELb1ELb1EEEEEEEEEvNT_6ParamsE)
        .other          _ZN7cutlass13device_kernelIN5flash11enable_sm90INS1_16FlashAttnFwdSm90INS1_25CollectiveMainloopFwdSm90ILi2EN4cute5tupleIJNS5_1CILi1EEES8_S8_EEENS6_IJNS7_ILi128EEENS7_ILi96EEENS7_ILi64EEEEEELi256ENS_6half_tEfNS_4arch4Sm90ELb1ELb0ELb1ELb1ELb0ELb1ELb1ELb1ELb0ELb0ELb0ELb0EEENS1_21CollectiveEpilogueFwdINS6_IJSA_NS7_ILi256EEESB_EEES9_SE_SG_Li256ELb1ELb0ELb0ELb0EEENS1_36VarlenDynamicPersistentTileSchedulerILi128ELi96ELi256ELi32ELb0ELb0ELb1ELb1ELb1ELb1EEEEEEEEEvNT_6ParamsE,@"STO_CUDA_ENTRY STV_DEFAULT"
_ZN7cutlass13device_kernelIN5flash11enable_sm90INS1_16FlashAttnFwdSm90INS1_25CollectiveMainloopFwdSm90ILi2EN4cute5tupleIJNS5_1CILi1EEES8_S8_EEENS6_IJNS7_ILi128EEENS7_ILi96EEENS7_ILi64EEEEEELi256ENS_6half_tEfNS_4arch4Sm90ELb1ELb0ELb1ELb1ELb0ELb1ELb1ELb1ELb0ELb0ELb0ELb0EEENS1_21CollectiveEpilogueFwdINS6_IJSA_NS7_ILi256EEESB_EEES9_SE_SG_Li256ELb1ELb0ELb0ELb0EEENS1_36VarlenDynamicPersistentTileSchedulerILi128ELi96ELi256ELi32ELb0ELb0ELb1ELb1ELb1ELb1EEEEEEEEEvNT_6ParamsE:
[----:B------:R-:W-:Y:S01]  /*0000*/  LDC R1, c[0x0][0x37c] ;  /* 0x0000df00ff017b82 */ /* 0x000fe20000000800 */
[----:B------:R-:W-:Y:S05]  /*0010*/  EXIT ;  /* 0x000000000000794d */ /* 0x000fea0003800000 */
.L_x_17:
        /* <DEDUP_REMOVED lines=14> */
.L_x_35:


//--------------------- .nv.shared.reserved.0     --------------------------
	.section	.nv.shared.reserved.0,"aw",@nobits
	.weak		__nv_reservedSMEM_offset_0_alias
	.size		__nv_reservedSMEM_offset_0_alias, 0, 64
	.other		__nv_reservedSMEM_offset_0_alias,@"STO_CUDA_RESERVED_SHARED STV_DEFAULT"
__nv_reservedSMEM_offset_0_alias:
	.zero		0
	.zero		64


//--------------------- .nv.global                --------------------------
	.section	.nv.global,"aw",@nobits
.nv.global:
	.type		_ZN77_INTERNAL_3413cc4c_41_flash_fwd_hdim64_256_fp16_softcap_sm90_cu_f3e6f9ee_34464cute1_E,@object
	.size		_ZN77_INTERNAL_3413cc4c_41_flash_fwd_hdim64_256_fp16_softcap_sm90_cu_f3e6f9ee_34464cute1_E,(_ZN77_INTERNAL_3413cc4c_41_flash_fwd_hdim64_256_fp16_softcap_sm90_cu_f3e6f9ee_34464cuda3std3__45__cpo6cbeginE - _ZN77_INTERNAL_3413cc4c_41_flash_fwd_hdim64_256_fp16_softcap_sm90_cu_f3e6f9ee_34464cute1_E)
_ZN77_INTERNAL_3413cc4c_41_flash_fwd_hdim64_256_fp16_softcap_sm90_cu_f3e6f9ee_34464cute1_E:
	.zero		1
	.type		_ZN77_INTERNAL_3413cc4c_41_flash_fwd_hdim64_256_fp16_softcap_sm90_cu_f3e6f9ee_34464cuda3std3__45__cpo6cbeginE,@object
	.size		_ZN77_INTERNAL_3413cc4c_41_flash_fwd_hdim64_256_fp16_softcap_sm90_cu_f3e6f9ee_34464cuda3std3__45__cpo6cbeginE,(_ZN77_INTERNAL_3413cc4c_41_flash_fwd_hdim64_256_fp16_softcap_sm90_cu_f3e6f9ee_34464cuda3std3__48in_placeE - _ZN77_INTERNAL_3413cc4c_41_flash_fwd_hdim64_256_fp16_softcap_sm90_cu_f3e6f9ee_34464cuda3std3__45__cpo6cbeginE)
_ZN77_INTERNAL_3413cc4c_41_flash_fwd_hdim64_256_fp16_softcap_sm90_cu_f3e6f9ee_34464cuda3std3__45__cpo6cbeginE:
	.zero		1
	.type		_ZN77_INTERNAL_3413cc4c_41_flash_fwd_hdim64_256_fp16_softcap_sm90_cu_f3e6f9ee_34464cuda3std3__48in_placeE,@object
	.size		_ZN77_INTERNAL_3413cc4c_41_flash_fwd_hdim64_256_fp16_softcap_sm90_cu_f3e6f9ee_34464cuda3std3__48in_placeE,(_ZN77_INTERNAL_3413cc4c_41_flash_fwd_hdim64_256_fp16_softcap_sm90_cu_f3e6f9ee_34464cuda3std6ranges3__45__cpo9iter_moveE - _ZN77_INTERNAL_3413cc4c_41_flash_fwd_hdim64_256_fp16_softcap_sm90_cu_f3e6f9ee_34464cuda3std3__48in_placeE)
_ZN77_INTERNAL_3413cc4c_41_flash_fwd_hdim64_256_fp16_softcap_sm90_cu_f3e6f9ee_34464cuda3std3__48in_placeE:
	.zero		1
	.type		_ZN77_INTERNAL_3413cc4c_41_flash_fwd_hdim64_256_fp16_softcap_sm90_cu_f3e6f9ee_34464cuda3std6ranges3__45__cpo9iter_moveE,@object
	.size		_ZN77_INTERNAL_3413cc4c_41_flash_fwd_hdim64_256_fp16_softcap_sm90_cu_f3e6f9ee_34464cuda3std6ranges3__45__cpo9iter_moveE,(_ZN77_INTERNAL_3413cc4c_41_flash_fwd_hdim64_256_fp16_softcap_sm90_cu_f3e6f9ee_34464cuda3std3__45__cpo5beginE - _ZN77_INTERNAL_3413cc4c_41_flash_fwd_hdim64_256_fp16_softcap_sm90_cu_f3e6f9ee_34464cuda3std6ranges3__45__cpo9iter_moveE)
_ZN77_INTERNAL_3413cc4c_41_flash_fwd_hdim64_256_fp16_softcap_sm90_cu_f3e6f9ee_34464cuda3std6ranges3__45__cpo9iter_moveE:
	.zero		1
	.type		_ZN77_INTERNAL_3413cc4c_41_flash_fwd_hdim64_256_fp16_softcap_sm90_cu_f3e6f9ee_34464cuda3std3__45__cpo5beginE,@object
	.size		_ZN77_INTERNAL_3413cc4c_41_flash_fwd_hdim64_256_fp16_softcap_sm90_cu_f3e6f9ee_34464cuda3std3__45__cpo5beginE,(_ZN77_INTERNAL_3413cc4c_41_flash_fwd_hdim64_256_fp16_softcap_sm90_cu_f3e6f9ee_34464cuda3std3__479_GLOBAL__N__3413cc4c_41_flash_fwd_hdim64_256_fp16_softcap_sm90_cu_f3e6f9ee_34466ignoreE - _ZN77_INTERNAL_3413cc4c_41_flash_fwd_hdim64_256_fp16_softcap_sm90_cu_f3e6f9ee_34464cuda3std3__45__cpo5beginE)
_ZN77_INTERNAL_3413cc4c_41_flash_fwd_hdim64_256_fp16_softcap_sm90_cu_f3e6f9ee_34464cuda3std3__45__cpo5beginE:
	.zero		1
	.type		_ZN77_INTERNAL_3413cc4c_41_flash_fwd_hdim64_256_fp16_softcap_sm90_cu_f3e6f9ee_34464cuda3std3__479_GLOBAL__N__3413cc4c_41_flash_fwd_hdim64_256_fp16_softcap_sm90_cu_f3e6f9ee_34466ignoreE,@object
	.size		_ZN77_INTERNAL_3413cc4c_41_flash_fwd_hdim64_256_fp16_softcap_sm90_cu_f3e6f9ee_34464cuda3std3__479_GLOBAL__N__3413cc4c_41_flash_fwd_hdim64_256_fp16_softcap_sm90_cu_f3e6f9ee_34466ignoreE,(_ZN77_INTERNAL_3413cc4c_41_flash_fwd_hdim64_256_fp16_softcap_sm90_cu_f3e6f9ee_34464cute7productE - _ZN77_INTERNAL_3413cc4c_41_flash_fwd_hdim64_256_fp16_softcap_sm90_cu_f3e6f9ee_34464cuda3std3__479_GLOBAL__N__3413cc4c_41_flash_fwd_hdim64_256_fp16_softcap_sm90_cu_f3e6f9ee_34466ignoreE)
_ZN77_INTERNAL_3413cc4c_41_flash_fwd_hdim64_256_fp16_softcap_sm90_cu_f3e6f9ee_34464cuda3std3__479_GLOBAL__N__3413cc4c_41_flash_fwd_hdim64_256_fp16_softcap_sm90_cu_f3e6f9ee_34466ignoreE:
	.zero		1
	.type		_ZN77_INTERNAL_3413cc4c_41_flash_fwd_hdim64_256_fp16_softcap_sm90_cu_f3e6f9ee_34464cute7productE,@object
	.size		_ZN77_INTERNAL_3413cc4c_41_flash_fwd_hdim64_256_fp16_softcap_sm90_cu_f3e6f9ee_34464cute7productE,(_ZN77_INTERNAL_3413cc4c_41_flash_fwd_hdim64_256_fp16_softcap_sm90_cu_f3e6f9ee_34464cuda3std3__45__cpo3endE - _ZN77_INTERNAL_3413cc4c_41_flash_fwd_hdim64_256_fp16_softcap_sm90_cu_f3e6f9ee_34464cute7productE)
_ZN77_INTERNAL_3413cc4c_41_flash_fwd_hdim64_256_fp16_softcap_sm90_cu_f3e6f9ee_34464cute7productE:
	.zero		1
	.type		_ZN77_INTERNAL_3413cc4c_41_flash_fwd_hdim64_256_fp16_softcap_sm90_cu_f3e6f9ee_34464cuda3std3__45__cpo3endE,@object
	.size		_ZN77_INTERNAL_3413cc4c_41_flash_fwd_hdim64_256_fp16_softcap_sm90_cu_f3e6f9ee_34464cuda3std3__45__cpo3endE,(_ZN77_INTERNAL_3413cc4c_41_flash_fwd_hdim64_256_fp16_softcap_sm90_cu_f3e6f9ee_34464cuda3std3__419piecewise_constructE - _ZN77_INTERNAL_3413cc4c_41_flash_fwd_hdim64_256_fp16_softcap_sm90_cu_f3e6f9ee_34464cuda3std3__45__cpo3endE)
_ZN77_INTERNAL_3413cc4c_41_flash_fwd_hdim64_256_fp16_softcap_sm90_cu_f3e6f9ee_34464cuda3std3__45__cpo3endE:
	.zero		1
	.type		_ZN77_INTERNAL_3413cc4c_41_flash_fwd_hdim64_256_fp16_softcap_sm90_cu_f3e6f9ee_34464cuda3std3__419piecewise_constructE,@object
	.size		_ZN77_INTERNAL_3413cc4c_41_flash_fwd_hdim64_256_fp16_softcap_sm90_cu_f3e6f9ee_34464cuda3std3__419piecewise_constructE,(_ZN77_INTERNAL_3413cc4c_41_flash_fwd_hdim64_256_fp16_softcap_sm90_cu_f3e6f9ee_34464cuda3std3__45__cpo4cendE - _ZN77_INTERNAL_3413cc4c_41_flash_fwd_hdim64_256_fp16_softcap_sm90_cu_f3e6f9ee_34464cuda3std3__419piecewise_constructE)
_ZN77_INTERNAL_3413cc4c_41_flash_fwd_hdim64_256_fp16_softcap_sm90_cu_f3e6f9ee_34464cuda3std3__419piecewise_constructE:
	.zero		1
	.type		_ZN77_INTERNAL_3413cc4c_41_flash_fwd_hdim64_256_fp16_softcap_sm90_cu_f3e6f9ee_34464cuda3std3__45__cpo4cendE,@object
	.size		_ZN77_INTERNAL_3413cc4c_41_flash_fwd_hdim64_256_fp16_softcap_sm90_cu_f3e6f9ee_34464cuda3std3__45__cpo4cendE,(_ZN77_INTERNAL_3413cc4c_41_flash_fwd_hdim64_256_fp16_softcap_sm90_cu_f3e6f9ee_34464cuda3std6ranges3__45__cpo4swapE - _ZN77_INTERNAL_3413cc4c_41_flash_fwd_hdim64_256_fp16_softcap_sm90_cu_f3e6f9ee_34464cuda3std3__45__cpo4cendE)
_ZN77_INTERNAL_3413cc4c_41_flash_fwd_hdim64_256_fp16_softcap_sm90_cu_f3e6f9ee_34464cuda3std3__45__cpo4cendE:
	.zero		1
	.type		_ZN77_INTERNAL_3413cc4c_41_flash_fwd_hdim64_256_fp16_softcap_sm90_cu_f3e6f9ee_34464cuda3std6ranges3__45__cpo4swapE,@object
	.size		_ZN77_INTERNAL_3413cc4c_41_flash_fwd_hdim64_256_fp16_softcap_sm90_cu_f3e6f9ee_34464cuda3std6ranges3__45__cpo4swapE,(.L_7 - _ZN77_INTERNAL_3413cc4c_41_flash_fwd_hdim64_256_fp16_softcap_sm90_cu_f3e6f9ee_34464cuda3std6ranges3__45__cpo4swapE)
_ZN77_INTERNAL_3413cc4c_41_flash_fwd_hdim64_256_fp16_softcap_sm90_cu_f3e6f9ee_34464cuda3std6ranges3__45__cpo4swapE:
	.zero		1
.L_7:


//--------------------- .nv.constant0._ZN7cutlass13device_kernelIN5flash11enable_sm90INS1_16FlashAttnFwdSm90INS1_25CollectiveMainloopFwdSm90ILi2EN4cute5tupleIJNS5_1CILi1EEES8_S8_EEENS6_IJNS7_ILi128EEENS7_ILi96EEENS7_ILi64EEEEEELi256ENS_6half_tEfNS_4arch4Sm90ELb0ELb0ELb1ELb0ELb0ELb0ELb0ELb1ELb0ELb0ELb0ELb0EEENS1_21CollectiveEpilogueFwdINS6_IJSA_NS7_ILi256EEESB_EEES9_SE_SG_Li256ELb0ELb0ELb0ELb0EEENS1_29StaticPersistentTileSchedulerILb0EEEEEEEEEvNT_6ParamsE --------------------------
	.section	.nv.constant0._ZN7cutlass13device_kernelIN5flash11enable_sm90INS1_16FlashAttnFwdSm90INS1_25CollectiveMainloopFwdSm90ILi2EN4cute5tupleIJNS5_1CILi1EEES8_S8_EEENS6_IJNS7_ILi128EEENS7_ILi96EEENS7_ILi64EEEEEELi256ENS_6half_tEfNS_4arch4Sm90ELb0ELb0ELb1ELb0ELb0ELb0ELb0ELb1ELb0ELb0ELb0ELb0EEENS1_21CollectiveEpilogueFwdINS6_IJSA_NS7_ILi256EEESB_EEES9_SE_SG_Li256ELb0ELb0ELb0ELb0EEENS1_29StaticPersistentTileSchedulerILb0EEEEEEEEEvNT_6ParamsE,"a",@progbits
	.sectionflags	@""
	.align	4
.nv.constant0._ZN7cutlass13device_kernelIN5flash11enable_sm90INS1_16FlashAttnFwdSm90INS1_25CollectiveMainloopFwdSm90ILi2EN4cute5tupleIJNS5_1CILi1EEES8_S8_EEENS6_IJNS7_ILi128EEENS7_ILi96EEENS7_ILi64EEEEEELi256ENS_6half_tEfNS_4arch4Sm90ELb0ELb0ELb1ELb0ELb0ELb0ELb0ELb1ELb0ELb0ELb0ELb0EEENS1_21CollectiveEpilogueFwdINS6_IJSA_NS7_ILi256EEESB_EEES9_SE_SG_Li256ELb0ELb0ELb0ELb0EEENS1_29StaticPersistentTileSchedulerILb0EEEEEEEEEvNT_6ParamsE:
	.zero		3840


//--------------------- .nv.constant0._ZN7cutlass13device_kernelIN5flash11enable_sm90INS1_16FlashAttnFwdSm90INS1_25CollectiveMainloopFwdSm90ILi2EN4cute5tupleIJNS5_1CILi1EEES8_S8_EEENS6_IJNS7_ILi128EEENS7_ILi96EEENS7_ILi64EEEEEELi256ENS_6half_tEfNS_4arch4Sm90ELb0ELb0ELb1ELb0ELb0ELb0ELb1ELb1ELb0ELb0ELb0ELb0EEENS1_21CollectiveEpilogueFwdINS6_IJSA_NS7_ILi256EEESB_EEES9_SE_SG_Li256ELb0ELb0ELb0ELb0EEENS1_29StaticPersistentTileSchedulerILb0EEEEEEEEEvNT_6ParamsE --------------------------
	.section	.nv.constant0._ZN7cutlass13device_kernelIN5flash11enable_sm90INS1_16FlashAttnFwdSm90INS1_25CollectiveMainloopFwdSm90ILi2EN4cute5tupleIJNS5_1CILi1EEES8_S8_EEENS6_IJNS7_ILi128EEENS7_ILi96EEENS7_ILi64EEEEEELi256ENS_6half_tEfNS_4arch4Sm90ELb0ELb0ELb1ELb0ELb0ELb0ELb1ELb1ELb0ELb0ELb0ELb0EEENS1_21CollectiveEpilogueFwdINS6_IJSA_NS7_ILi256EEESB_EEES9_SE_SG_Li256ELb0ELb0ELb0ELb0EEENS1_29StaticPersistentTileSchedulerILb0EEEEEEEEEvNT_6ParamsE,"a",@progbits
	.sectionflags	@""
	.align	4
.nv.constant0._ZN7cutlass13device_kernelIN5flash11enable_sm90INS1_16FlashAttnFwdSm90INS1_25CollectiveMainloopFwdSm90ILi2EN4cute5tupleIJNS5_1CILi1EEES8_S8_EEENS6_IJNS7_ILi128EEENS7_ILi96EEENS7_ILi64EEEEEELi256ENS_6half_tEfNS_4arch4Sm90ELb0ELb0ELb1ELb0ELb0ELb0ELb1ELb1ELb0ELb0ELb0ELb0EEENS1_21CollectiveEpilogueFwdINS6_IJSA_NS7_ILi256EEESB_EEES9_SE_SG_Li256ELb0ELb0ELb0ELb0EEENS1_29StaticPersistentTileSchedulerILb0EEEEEEEEEvNT_6ParamsE:
	.zero		4096


//--------------------- .nv.constant0._ZN7cutlass13device_kernelIN5flash11enable_sm90INS1_16FlashAttnFwdSm90INS1_25CollectiveMainloopFwdSm90ILi2EN4cute5tupleIJNS5_1CILi1EEES8_S8_EEENS6_IJNS7_ILi128EEENS7_ILi96EEENS7_ILi64EEEEEELi256ENS_6half_tEfNS_4arch4Sm90ELb0ELb0ELb1ELb1ELb0ELb0ELb0ELb1ELb0ELb0ELb0ELb0EEENS1_21CollectiveEpilogueFwdINS6_IJSA_NS7_ILi256EEESB_EEES9_SE_SG_Li256ELb1ELb0ELb0ELb0EEENS1_36VarlenDynamicPersistentTileSchedulerILi128ELi96ELi256ELi32ELb0ELb0ELb1ELb0ELb1ELb1EEEEEEEEEvNT_6ParamsE --------------------------
	.section	.nv.constant0._ZN7cutlass13device_kernelIN5flash11enable_sm90INS1_16FlashAttnFwdSm90INS1_25CollectiveMainloopFwdSm90ILi2EN4cute5tupleIJNS5_1CILi1EEES8_S8_EEENS6_IJNS7_ILi128EEENS7_ILi96EEENS7_ILi64EEEEEELi256ENS_6half_tEfNS_4arch4Sm90ELb0ELb0ELb1ELb1ELb0ELb0ELb0ELb1ELb0ELb0ELb0ELb0EEENS1_21CollectiveEpilogueFwdINS6_IJSA_NS7_ILi256EEESB_EEES9_SE_SG_Li256ELb1ELb0ELb0ELb0EEENS1_36VarlenDynamicPersistentTileSchedulerILi128ELi96ELi256ELi32ELb0ELb0ELb1ELb0ELb1ELb1EEEEEEEEEvNT_6ParamsE,"a",@progbits
	.sectionflags	@""
	.align	4
.nv.constant0._ZN7cutlass13device_kernelIN5flash11enable_sm90INS1_16FlashAttnFwdSm90INS1_25CollectiveMainloopFwdSm90ILi2EN4cute5tupleIJNS5_1CILi1EEES8_S8_EEENS6_IJNS7_ILi128EEENS7_ILi96EEENS7_ILi64EEEEEELi256ENS_6half_tEfNS_4arch4Sm90ELb0ELb0ELb1ELb1ELb0ELb0ELb0ELb1ELb0ELb0ELb0ELb0EEENS1_21CollectiveEpilogueFwdINS6_IJSA_NS7_ILi256EEESB_EEES9_SE_SG_Li256ELb1ELb0ELb0ELb0EEENS1_36VarlenDynamicPersistentTileSchedulerILi128ELi96ELi256ELi32ELb0ELb0ELb1ELb0ELb1ELb1EEEEEEEEEvNT_6ParamsE:
	.zero		3456


//--------------------- .nv.constant0._ZN7cutlass13device_kernelIN5flash11enable_sm90INS1_16FlashAttnFwdSm90INS1_25CollectiveMainloopFwdSm90ILi2EN4cute5tupleIJNS5_1CILi1EEES8_S8_EEENS6_IJNS7_ILi128EEENS7_ILi96EEENS7_ILi64EEEEEELi256ENS_6half_tEfNS_4arch4Sm90ELb0ELb0ELb1ELb1ELb0ELb1ELb0ELb1ELb0ELb0ELb0ELb0EEENS1_21CollectiveEpilogueFwdINS6_IJSA_NS7_ILi256EEESB_EEES9_SE_SG_Li256ELb1ELb0ELb0ELb0EEENS1_36VarlenDynamicPersistentTileSchedulerILi128ELi96ELi256ELi32ELb0ELb0ELb1ELb0ELb1ELb1EEEEEEEEEvNT_6ParamsE --------------------------
	.section	.nv.constant0._ZN7cutlass13device_kernelIN5flash11enable_sm90INS1_16FlashAttnFwdSm90INS1_25CollectiveMainloopFwdSm90ILi2EN4cute5tupleIJNS5_1CILi1EEES8_S8_EEENS6_IJNS7_ILi128EEENS7_ILi96EEENS7_ILi64EEEEEELi256ENS_6half_tEfNS_4arch4Sm90ELb0ELb0ELb1ELb1ELb0ELb1ELb0ELb1ELb0ELb0ELb0ELb0EEENS1_21CollectiveEpilogueFwdINS6_IJSA_NS7_ILi256EEESB_EEES9_SE_SG_Li256ELb1ELb0ELb0ELb0EEENS1_36VarlenDynamicPersistentTileSchedulerILi128ELi96ELi256ELi32ELb0ELb0ELb1ELb0ELb1ELb1EEEEEEEEEvNT_6ParamsE,"a",@progbits
	.sectionflags	@""
	.align	4
.nv.constant0._ZN7cutlass13device_kernelIN5flash11enable_sm90INS1_16FlashAttnFwdSm90INS1_25CollectiveMainloopFwdSm90ILi2EN4cute5tupleIJNS5_1CILi1EEES8_S8_EEENS6_IJNS7_ILi128EEENS7_ILi96EEENS7_ILi64EEEEEELi256ENS_6half_tEfNS_4arch4Sm90ELb0ELb0ELb1ELb1ELb0ELb1ELb0ELb1ELb0ELb0ELb0ELb0EEENS1_21CollectiveEpilogueFwdINS6_IJSA_NS7_ILi256EEESB_EEES9_SE_SG_Li256ELb1ELb0ELb0ELb0EEENS1_36VarlenDynamicPersistentTileSchedulerILi128ELi96ELi256ELi32ELb0ELb0ELb1ELb0ELb1ELb1EEEEEEEEEvNT_6ParamsE:
	.zero		3456


//--------------------- .nv.constant0._ZN7cutlass13device_kernelIN5flash11enable_sm90INS1_16FlashAttnFwdSm90INS1_25CollectiveMainloopFwdSm90ILi2EN4cute5tupleIJNS5_1CILi1EEES8_S8_EEENS6_IJNS7_ILi128EEENS7_ILi96EEENS7_ILi64EEEEEELi256ENS_6half_tEfNS_4arch4Sm90ELb0ELb0ELb1ELb1ELb0ELb0ELb1ELb1ELb0ELb0ELb0ELb0EEENS1_21CollectiveEpilogueFwdINS6_IJSA_NS7_ILi256EEESB_EEES9_SE_SG_Li256ELb1ELb0ELb0ELb0EEENS1_36VarlenDynamicPersistentTileSchedulerILi128ELi96ELi256ELi32ELb0ELb0ELb1ELb0ELb1ELb1EEEEEEEEEvNT_6ParamsE --------------------------
	.section	.nv.constant0._ZN7cutlass13device_kernelIN5flash11enable_sm90INS1_16FlashAttnFwdSm90INS1_25CollectiveMainloopFwdSm90ILi2EN4cute5tupleIJNS5_1CILi1EEES8_S8_EEENS6_IJNS7_ILi128EEENS7_ILi96EEENS7_ILi64EEEEEELi256ENS_6half_tEfNS_4arch4Sm90ELb0ELb0ELb1ELb1ELb0ELb0ELb1ELb1ELb0ELb0ELb0ELb0EEENS1_21CollectiveEpilogueFwdINS6_IJSA_NS7_ILi256EEESB_EEES9_SE_SG_Li256ELb1ELb0ELb0ELb0EEENS1_36VarlenDynamicPersistentTileSchedulerILi128ELi96ELi256ELi32ELb0ELb0ELb1ELb0ELb1ELb1EEEEEEEEEvNT_6ParamsE,"a",@progbits
	.sectionflags	@""
	.align	4
.nv.constant0._ZN7cutlass13device_kernelIN5flash11enable_sm90INS1_16FlashAttnFwdSm90INS1_25CollectiveMainloopFwdSm90ILi2EN4cute5tupleIJNS5_1CILi1EEES8_S8_EEENS6_IJNS7_ILi128EEENS7_ILi96EEENS7_ILi64EEEEEELi256ENS_6half_tEfNS_4arch4Sm90ELb0ELb0ELb1ELb1ELb0ELb0ELb1ELb1ELb0ELb0ELb0ELb0EEENS1_21CollectiveEpilogueFwdINS6_IJSA_NS7_ILi256EEESB_EEES9_SE_SG_Li256ELb1ELb0ELb0ELb0EEENS1_36VarlenDynamicPersistentTileSchedulerILi128ELi96ELi256ELi32ELb0ELb0ELb1ELb0ELb1ELb1EEEEEEEEEvNT_6ParamsE:
	.zero		3712


//--------------------- .nv.constant0._ZN7cutlass13device_kernelIN5flash11enable_sm90INS1_16FlashAttnFwdSm90INS1_25CollectiveMainloopFwdSm90ILi2EN4cute5tupleIJNS5_1CILi1EEES8_S8_EEENS6_IJNS7_ILi128EEENS7_ILi96EEENS7_ILi64EEEEEELi256ENS_6half_tEfNS_4arch4Sm90ELb0ELb0ELb1ELb1ELb0ELb1ELb1ELb1ELb0ELb0ELb0ELb0EEENS1_21CollectiveEpilogueFwdINS6_IJSA_NS7_ILi256EEESB_EEES9_SE_SG_Li256ELb1ELb0ELb0ELb0EEENS1_36VarlenDynamicPersistentTileSchedulerILi128ELi96ELi256ELi32ELb0ELb0ELb1ELb0ELb1ELb1EEEEEEEEEvNT_6ParamsE --------------------------
	.section	.nv.constant0._ZN7cutlass13device_kernelIN5flash11enable_sm90INS1_16FlashAttnFwdSm90INS1_25CollectiveMainloopFwdSm90ILi2EN4cute5tupleIJNS5_1CILi1EEES8_S8_EEENS6_IJNS7_ILi128EEENS7_ILi96EEENS7_ILi64EEEEEELi256ENS_6half_tEfNS_4arch4Sm90ELb0ELb0ELb1ELb1ELb0ELb1ELb1ELb1ELb0ELb0ELb0ELb0EEENS1_21CollectiveEpilogueFwdINS6_IJSA_NS7_ILi256EEESB_EEES9_SE_SG_Li256ELb1ELb0ELb0ELb0EEENS1_36VarlenDynamicPersistentTileSchedulerILi128ELi96ELi256ELi32ELb0ELb0ELb1ELb0ELb1ELb1EEEEEEEEEvNT_6ParamsE,"a",@progbits
	.sectionflags	@""
	.align	4
.nv.constant0._ZN7cutlass13device_kernelIN5flash11enable_sm90INS1_16FlashAttnFwdSm90INS1_25CollectiveMainloopFwdSm90ILi2EN4cute5tupleIJNS5_1CILi1EEES8_S8_EEENS6_IJNS7_ILi128EEENS7_ILi96EEENS7_ILi64EEEEEELi256ENS_6half_tEfNS_4arch4Sm90ELb0ELb0ELb1ELb1ELb0ELb1ELb1ELb1ELb0ELb0ELb0ELb0EEENS1_21CollectiveEpilogueFwdINS6_IJSA_NS7_ILi256EEESB_EEES9_SE_SG_Li256ELb1ELb0ELb0ELb0EEENS1_36VarlenDynamicPersistentTileSchedulerILi128ELi96ELi256ELi32ELb0ELb0ELb1ELb0ELb1ELb1EEEEEEEEEvNT_6ParamsE:
	.zero		3712


//--------------------- .nv.constant0._ZN7cutlass13device_kernelIN5flash11enable_sm90INS1_16FlashAttnFwdSm90INS1_25CollectiveMainloopFwdSm90ILi2EN4cute5tupleIJNS5_1CILi1EEES8_S8_EEENS6_IJNS7_ILi128EEENS7_ILi96EEENS7_ILi64EEEEEELi256ENS_6half_tEfNS_4arch4Sm90ELb0ELb1ELb1ELb0ELb0ELb0ELb0ELb1ELb0ELb0ELb0ELb0EEENS1_21CollectiveEpilogueFwdINS6_IJSA_NS7_ILi256EEESB_EEES9_SE_SG_Li256ELb0ELb0ELb0ELb0EEENS1_30DynamicPersistentTileSchedulerILi256ELi32ELb0ELb0ELb1EEEEEEEEEvNT_6ParamsE --------------------------
	.section	.nv.constant0._ZN7cutlass13device_kernelIN5flash11enable_sm90INS1_16FlashAttnFwdSm90INS1_25CollectiveMainloopFwdSm90ILi2EN4cute5tupleIJNS5_1CILi1EEES8_S8_EEENS6_IJNS7_ILi128EEENS7_ILi96EEENS7_ILi64EEEEEELi256ENS_6half_tEfNS_4arch4Sm90ELb0ELb1ELb1ELb0ELb0ELb0ELb0ELb1ELb0ELb0ELb0ELb0EEENS1_21CollectiveEpilogueFwdINS6_IJSA_NS7_ILi256EEESB_EEES9_SE_SG_Li256ELb0ELb0ELb0ELb0EEENS1_30DynamicPersistentTileSchedulerILi256ELi32ELb0ELb0ELb1EEEEEEEEEvNT_6ParamsE,"a",@progbits
	.sectionflags	@""
	.align	4
.nv.constant0._ZN7cutlass13device_kernelIN5flash11enable_sm90INS1_16FlashAttnFwdSm90INS1_25CollectiveMainloopFwdSm90ILi2EN4cute5tupleIJNS5_1CILi1EEES8_S8_EEENS6_IJNS7_ILi128EEENS7_ILi96EEENS7_ILi64EEEEEELi256ENS_6half_tEfNS_4arch4Sm90ELb0ELb1ELb1ELb0ELb0ELb0ELb0ELb1ELb0ELb0ELb0ELb0EEENS1_21CollectiveEpilogueFwdINS6_IJSA_NS7_ILi256EEESB_EEES9_SE_SG_Li256ELb0ELb0ELb0ELb0EEENS1_30DynamicPersistentTileSchedulerILi256ELi32ELb0ELb0ELb1EEEEEEEEEvNT_6ParamsE:
	.zero		3840


//--------------------- .nv.constant0._ZN7cutlass13device_kernelIN5flash11enable_sm90INS1_16FlashAttnFwdSm90INS1_25CollectiveMainloopFwdSm90ILi2EN4cute5tupleIJNS5_1CILi1EEES8_S8_EEENS6_IJNS7_ILi128EEENS7_ILi96EEENS7_ILi64EEEEEELi256ENS_6half_tEfNS_4arch4Sm90ELb0ELb1ELb1ELb0ELb0ELb0ELb1ELb1ELb0ELb0ELb0ELb0EEENS1_21CollectiveEpilogueFwdINS6_IJSA_NS7_ILi256EEESB_EEES9_SE_SG_Li256ELb0ELb0ELb0ELb0EEENS1_30DynamicPersistentTileSchedulerILi256ELi32ELb0ELb0ELb1EEEEEEEEEvNT_6ParamsE --------------------------
	.section	.nv.constant0._ZN7cutlass13device_kernelIN5flash11enable_sm90INS1_16FlashAttnFwdSm90INS1_25CollectiveMainloopFwdSm90ILi2EN4cute5tupleIJNS5_1CILi1EEES8_S8_EEENS6_IJNS7_ILi128EEENS7_ILi96EEENS7_ILi64EEEEEELi256ENS_6half_tEfNS_4arch4Sm90ELb0ELb1ELb1ELb0ELb0ELb0ELb1ELb1ELb0ELb0ELb0ELb0EEENS1_21CollectiveEpilogueFwdINS6_IJSA_NS7_ILi256EEESB_EEES9_SE_SG_Li256ELb0ELb0ELb0ELb0EEENS1_30DynamicPersistentTileSchedulerILi256ELi32ELb0ELb0ELb1EEEEEEEEEvNT_6ParamsE,"a",@progbits
	.sectionflags	@""
	.align	4
.nv.constant0._ZN7cutlass13device_kernelIN5flash11enable_sm90INS1_16FlashAttnFwdSm90INS1_25CollectiveMainloopFwdSm90ILi2EN4cute5tupleIJNS5_1CILi1EEES8_S8_EEENS6_IJNS7_ILi128EEENS7_ILi96EEENS7_ILi64EEEEEELi256ENS_6half_tEfNS_4arch4Sm90ELb0ELb1ELb1ELb0ELb0ELb0ELb1ELb1ELb0ELb0ELb0ELb0EEENS1_21CollectiveEpilogueFwdINS6_IJSA_NS7_ILi256EEESB_EEES9_SE_SG_Li256ELb0ELb0ELb0ELb0EEENS1_30DynamicPersistentTileSchedulerILi256ELi32ELb0ELb0ELb1EEEEEEEEEvNT_6ParamsE:
	.zero		4096


//--------------------- .nv.constant0._ZN7cutlass13device_kernelIN5flash11enable_sm90INS1_16FlashAttnFwdSm90INS1_25CollectiveMainloopFwdSm90ILi2EN4cute5tupleIJNS5_1CILi1EEES8_S8_EEENS6_IJNS7_ILi128EEENS7_ILi96EEENS7_ILi64EEEEEELi256ENS_6half_tEfNS_4arch4Sm90ELb0ELb1ELb1ELb1ELb0ELb0ELb0ELb1ELb0ELb0ELb0ELb0EEENS1_21CollectiveEpilogueFwdINS6_IJSA_NS7_ILi256EEESB_EEES9_SE_SG_Li256ELb1ELb0ELb0ELb0EEENS1_36VarlenDynamicPersistentTileSchedulerILi128ELi96ELi256ELi32ELb0ELb0ELb1ELb1ELb0ELb1EEEEEEEEEvNT_6ParamsE --------------------------
	.section	.nv.constant0._ZN7cutlass13device_kernelIN5flash11enable_sm90INS1_16FlashAttnFwdSm90INS1_25CollectiveMainloopFwdSm90ILi2EN4cute5tupleIJNS5_1CILi1EEES8_S8_EEENS6_IJNS7_ILi128EEENS7_ILi96EEENS7_ILi64EEEEEELi256ENS_6half_tEfNS_4arch4Sm90ELb0ELb1ELb1ELb1ELb0ELb0ELb0ELb1ELb0ELb0ELb0ELb0EEENS1_21CollectiveEpilogueFwdINS6_IJSA_NS7_ILi256EEESB_EEES9_SE_SG_Li256ELb1ELb0ELb0ELb0EEENS1_36VarlenDynamicPersistentTileSchedulerILi128ELi96ELi256ELi32ELb0ELb0ELb1ELb1ELb0ELb1EEEEEEEEEvNT_6ParamsE,"a",@progbits
	.sectionflags	@""
	.align	4
.nv.constant0._ZN7cutlass13device_kernelIN5flash11enable_sm90INS1_16FlashAttnFwdSm90INS1_25CollectiveMainloopFwdSm90ILi2EN4cute5tupleIJNS5_1CILi1EEES8_S8_EEENS6_IJNS7_ILi128EEENS7_ILi96EEENS7_ILi64EEEEEELi256ENS_6half_tEfNS_4arch4Sm90ELb0ELb1ELb1ELb1ELb0ELb0ELb0ELb1ELb0ELb0ELb0ELb0EEENS1_21CollectiveEpilogueFwdINS6_IJSA_NS7_ILi256EEESB_EEES9_SE_SG_Li256ELb1ELb0ELb0ELb0EEENS1_36VarlenDynamicPersistentTileSchedulerILi128ELi96ELi256ELi32ELb0ELb0ELb1ELb1ELb0ELb1EEEEEEEEEvNT_6ParamsE:
	.zero		3456


//--------------------- .nv.constant0._ZN7cutlass13device_kernelIN5flash11enable_sm90INS1_16FlashAttnFwdSm90INS1_25CollectiveMainloopFwdSm90ILi2EN4cute5tupleIJNS5_1CILi1EEES8_S8_EEENS6_IJNS7_ILi128EEENS7_ILi96EEENS7_ILi64EEEEEELi256ENS_6half_tEfNS_4arch4Sm90ELb0ELb1ELb1ELb1ELb0ELb1ELb0ELb1ELb0ELb0ELb0ELb0EEENS1_21CollectiveEpilogueFwdINS6_IJSA_NS7_ILi256EEESB_EEES9_SE_SG_Li256ELb1ELb0ELb0ELb0EEENS1_36VarlenDynamicPersistentTileSchedulerILi128ELi96ELi256ELi32ELb0ELb0ELb1ELb1ELb0ELb1EEEEEEEEEvNT_6ParamsE --------------------------
	.section	.nv.constant0._ZN7cutlass13device_kernelIN5flash11enable_sm90INS1_16FlashAttnFwdSm90INS1_25CollectiveMainloopFwdSm90ILi2EN4cute5tupleIJNS5_1CILi1EEES8_S8_EEENS6_IJNS7_ILi128EEENS7_ILi96EEENS7_ILi64EEEEEELi256ENS_6half_tEfNS_4arch4Sm90ELb0ELb1ELb1ELb1ELb0ELb1ELb0ELb1ELb0ELb0ELb0ELb0EEENS1_21CollectiveEpilogueFwdINS6_IJSA_NS7_ILi256EEESB_EEES9_SE_SG_Li256ELb1ELb0ELb0ELb0EEENS1_36VarlenDynamicPersistentTileSchedulerILi128ELi96ELi256ELi32ELb0ELb0ELb1ELb1ELb0ELb1EEEEEEEEEvNT_6ParamsE,"a",@progbits
	.sectionflags	@""
	.align	4
.nv.constant0._ZN7cutlass13device_kernelIN5flash11enable_sm90INS1_16FlashAttnFwdSm90INS1_25CollectiveMainloopFwdSm90ILi2EN4cute5tupleIJNS5_1CILi1EEES8_S8_EEENS6_IJNS7_ILi128EEENS7_ILi96EEENS7_ILi64EEEEEELi256ENS_6half_tEfNS_4arch4Sm90ELb0ELb1ELb1ELb1ELb0ELb1ELb0ELb1ELb0ELb0ELb0ELb0EEENS1_21CollectiveEpilogueFwdINS6_IJSA_NS7_ILi256EEESB_EEES9_SE_SG_Li256ELb1ELb0ELb0ELb0EEENS1_36VarlenDynamicPersistentTileSchedulerILi128ELi96ELi256ELi32ELb0ELb0ELb1ELb1ELb0ELb1EEEEEEEEEvNT_6ParamsE:
	.zero		3456


//--------------------- .nv.constant0._ZN7cutlass13device_kernelIN5flash11enable_sm90INS1_16FlashAttnFwdSm90INS1_25CollectiveMainloopFwdSm90ILi2EN4cute5tupleIJNS5_1CILi1EEES8_S8_EEENS6_IJNS7_ILi128EEENS7_ILi96EEENS7_ILi64EEEEEELi256ENS_6half_tEfNS_4arch4Sm90ELb0ELb1ELb1ELb1ELb0ELb0ELb1ELb1ELb0ELb0ELb0ELb0EEENS1_21CollectiveEpilogueFwdINS6_IJSA_NS7_ILi256EEESB_EEES9_SE_SG_Li256ELb1ELb0ELb0ELb0EEENS1_36VarlenDynamicPersistentTileSchedulerILi128ELi96ELi256ELi32ELb0ELb0ELb1ELb1ELb0ELb1EEEEEEEEEvNT_6ParamsE --------------------------
	.section	.nv.constant0._ZN7cutlass13device_kernelIN5flash11enable_sm90INS1_16FlashAttnFwdSm90INS1_25CollectiveMainloopFwdSm90ILi2EN4cute5tupleIJNS5_1CILi1EEES8_S8_EEENS6_IJNS7_ILi128EEENS7_ILi96EEENS7_ILi64EEEEEELi256ENS_6half_tEfNS_4arch4Sm90ELb0ELb1ELb1ELb1ELb0ELb0ELb1ELb1ELb0ELb0ELb0ELb0EEENS1_21CollectiveEpilogueFwdINS6_IJSA_NS7_ILi256EEESB_EEES9_SE_SG_Li256ELb1ELb0ELb0ELb0EEENS1_36VarlenDynamicPersistentTileSchedulerILi128ELi96ELi256ELi32ELb0ELb0ELb1ELb1ELb0ELb1EEEEEEEEEvNT_6ParamsE,"a",@progbits
	.sectionflags	@""
	.align	4
.nv.constant0._ZN7cutlass13device_kernelIN5flash11enable_sm90INS1_16FlashAttnFwdSm90INS1_25CollectiveMainloopFwdSm90ILi2EN4cute5tupleIJNS5_1CILi1EEES8_S8_EEENS6_IJNS7_ILi128EEENS7_ILi96EEENS7_ILi64EEEEEELi256ENS_6half_tEfNS_4arch4Sm90ELb0ELb1ELb1ELb1ELb0ELb0ELb1ELb1ELb0ELb0ELb0ELb0EEENS1_21CollectiveEpilogueFwdINS6_IJSA_NS7_ILi256EEESB_EEES9_SE_SG_Li256ELb1ELb0ELb0ELb0EEENS1_36VarlenDynamicPersistentTileSchedulerILi128ELi96ELi256ELi32ELb0ELb0ELb1ELb1ELb0ELb1EEEEEEEEEvNT_6ParamsE:
	.zero		3712


//--------------------- .nv.constant0._ZN7cutlass13device_kernelIN5flash11enable_sm90INS1_16FlashAttnFwdSm90INS1_25CollectiveMainloopFwdSm90ILi2EN4cute5tupleIJNS5_1CILi1EEES8_S8_EEENS6_IJNS7_ILi128EEENS7_ILi96EEENS7_ILi64EEEEEELi256ENS_6half_tEfNS_4arch4Sm90ELb0ELb1ELb1ELb1ELb0ELb1ELb1ELb1ELb0ELb0ELb0ELb0EEENS1_21CollectiveEpilogueFwdINS6_IJSA_NS7_ILi256EEESB_EEES9_SE_SG_Li256ELb1ELb0ELb0ELb0EEENS1_36VarlenDynamicPersistentTileSchedulerILi128ELi96ELi256ELi32ELb0ELb0ELb1ELb1ELb0ELb1EEEEEEEEEvNT_6ParamsE --------------------------
	.section	.nv.constant0._ZN7cutlass13device_kernelIN5flash11enable_sm90INS1_16FlashAttnFwdSm90INS1_25CollectiveMainloopFwdSm90ILi2EN4cute5tupleIJNS5_1CILi1EEES8_S8_EEENS6_IJNS7_ILi128EEENS7_ILi96EEENS7_ILi64EEEEEELi256ENS_6half_tEfNS_4arch4Sm90ELb0ELb1ELb1ELb1ELb0ELb1ELb1ELb1ELb0ELb0ELb0ELb0EEENS1_21CollectiveEpilogueFwdINS6_IJSA_NS7_ILi256EEESB_EEES9_SE_SG_Li256ELb1ELb0ELb0ELb0EEENS1_36VarlenDynamicPersistentTileSchedulerILi128ELi96ELi256ELi32ELb0ELb0ELb1ELb1ELb0ELb1EEEEEEEEEvNT_6ParamsE,"a",@progbits
	.sectionflags	@""
	.align	4
.nv.constant0._ZN7cutlass13device_kernelIN5flash11enable_sm90INS1_16FlashAttnFwdSm90INS1_25CollectiveMainloopFwdSm90ILi2EN4cute5tupleIJNS5_1CILi1EEES8_S8_EEENS6_IJNS7_ILi128EEENS7_ILi96EEENS7_ILi64EEEEEELi256ENS_6half_tEfNS_4arch4Sm90ELb0ELb1ELb1ELb1ELb0ELb1ELb1ELb1ELb0ELb0ELb0ELb0EEENS1_21CollectiveEpilogueFwdINS6_IJSA_NS7_ILi256EEESB_EEES9_SE_SG_Li256ELb1ELb0ELb0ELb0EEENS1_36VarlenDynamicPersistentTileSchedulerILi128ELi96ELi256ELi32ELb0ELb0ELb1ELb1ELb0ELb1EEEEEEEEEvNT_6ParamsE:
	.zero		3712


//--------------------- .nv.constant0._ZN7cutlass13device_kernelIN5flash11enable_sm90INS1_16FlashAttnFwdSm90INS1_25CollectiveMainloopFwdSm90ILi2EN4cute5tupleIJNS5_1CILi1EEES8_S8_EEENS6_IJNS7_ILi128EEENS7_ILi96EEENS7_ILi64EEEEEELi256ENS_6half_tEfNS_4arch4Sm90ELb1ELb0ELb1ELb0ELb0ELb0ELb0ELb1ELb0ELb0ELb0ELb0EEENS1_21CollectiveEpilogueFwdINS6_IJSA_NS7_ILi256EEESB_EEES9_SE_SG_Li256ELb0ELb0ELb0ELb0EEENS1_30DynamicPersistentTileSchedulerILi256ELi32ELb0ELb0ELb1EEEEEEEEEvNT_6ParamsE --------------------------
	.section	.nv.constant0._ZN7cutlass13device_kernelIN5flash11enable_sm90INS1_16FlashAttnFwdSm90INS1_25CollectiveMainloopFwdSm90ILi2EN4cute5tupleIJNS5_1CILi1EEES8_S8_EEENS6_IJNS7_ILi128EEENS7_ILi96EEENS7_ILi64EEEEEELi256ENS_6half_tEfNS_4arch4Sm90ELb1ELb0ELb1ELb0ELb0ELb0ELb0ELb1ELb0ELb0ELb0ELb0EEENS1_21CollectiveEpilogueFwdINS6_IJSA_NS7_ILi256EEESB_EEES9_SE_SG_Li256ELb0ELb0ELb0ELb0EEENS1_30DynamicPersistentTileSchedulerILi256ELi32ELb0ELb0ELb1EEEEEEEEEvNT_6ParamsE,"a",@progbits
	.sectionflags	@""
	.align	4
.nv.constant0._ZN7cutlass13device_kernelIN5flash11enable_sm90INS1_16FlashAttnFwdSm90INS1_25CollectiveMainloopFwdSm90ILi2EN4cute5tupleIJNS5_1CILi1EEES8_S8_EEENS6_IJNS7_ILi128EEENS7_ILi96EEENS7_ILi64EEEEEELi256ENS_6half_tEfNS_4arch4Sm90ELb1ELb0ELb1ELb0ELb0ELb0ELb0ELb1ELb0ELb0ELb0ELb0EEENS1_21CollectiveEpilogueFwdINS6_IJSA_NS7_ILi256EEESB_EEES9_SE_SG_Li256ELb0ELb0ELb0ELb0EEENS1_30DynamicPersistentTileSchedulerILi256ELi32ELb0ELb0ELb1EEEEEEEEEvNT_6ParamsE:
	.zero		3840


//--------------------- .nv.constant0._ZN7cutlass13device_kernelIN5flash11enable_sm90INS1_16FlashAttnFwdSm90INS1_25CollectiveMainloopFwdSm90ILi2EN4cute5tupleIJNS5_1CILi1EEES8_S8_EEENS6_IJNS7_ILi128EEENS7_ILi96EEENS7_ILi64EEEEEELi256ENS_6half_tEfNS_4arch4Sm90ELb1ELb0ELb1ELb0ELb0ELb0ELb1ELb1ELb0ELb0ELb0ELb0EEENS1_21CollectiveEpilogueFwdINS6_IJSA_NS7_ILi256EEESB_EEES9_SE_SG_Li256ELb0ELb0ELb0ELb0EEENS1_30DynamicPersistentTileSchedulerILi256ELi32ELb0ELb0ELb1EEEEEEEEEvNT_6ParamsE --------------------------
	.section	.nv.constant0._ZN7cutlass13device_kernelIN5flash11enable_sm90INS1_16FlashAttnFwdSm90INS1_25CollectiveMainloopFwdSm90ILi2EN4cute5tupleIJNS5_1CILi1EEES8_S8_EEENS6_IJNS7_ILi128EEENS7_ILi96EEENS7_ILi64EEEEEELi256ENS_6half_tEfNS_4arch4Sm90ELb1ELb0ELb1ELb0ELb0ELb0ELb1ELb1ELb0ELb0ELb0ELb0EEENS1_21CollectiveEpilogueFwdINS6_IJSA_NS7_ILi256EEESB_EEES9_SE_SG_Li256ELb0ELb0ELb0ELb0EEENS1_30DynamicPersistentTileSchedulerILi256ELi32ELb0ELb0ELb1EEEEEEEEEvNT_6ParamsE,"a",@progbits
	.sectionflags	@""
	.align	4
.nv.constant0._ZN7cutlass13device_kernelIN5flash11enable_sm90INS1_16FlashAttnFwdSm90INS1_25CollectiveMainloopFwdSm90ILi2EN4cute5tupleIJNS5_1CILi1EEES8_S8_EEENS6_IJNS7_ILi128EEENS7_ILi96EEENS7_ILi64EEEEEELi256ENS_6half_tEfNS_4arch4Sm90ELb1ELb0ELb1ELb0ELb0ELb0ELb1ELb1ELb0ELb0ELb0ELb0EEENS1_21CollectiveEpilogueFwdINS6_IJSA_NS7_ILi256EEESB_EEES9_SE_SG_Li256ELb0ELb0ELb0ELb0EEENS1_30DynamicPersistentTileSchedulerILi256ELi32ELb0ELb0ELb1EEEEEEEEEvNT_6ParamsE:
	.zero		4096


//--------------------- .nv.constant0._ZN7cutlass13device_kernelIN5flash11enable_sm90INS1_16FlashAttnFwdSm90INS1_25CollectiveMainloopFwdSm90ILi2EN4cute5tupleIJNS5_1CILi1EEES8_S8_EEENS6_IJNS7_ILi128EEENS7_ILi96EEENS7_ILi64EEEEEELi256ENS_6half_tEfNS_4arch4Sm90ELb1ELb0ELb1ELb1ELb0ELb0ELb0ELb1ELb0ELb0ELb0ELb0EEENS1_21CollectiveEpilogueFwdINS6_IJSA_NS7_ILi256EEESB_EEES9_SE_SG_Li256ELb1ELb0ELb0ELb0EEENS1_36VarlenDynamicPersistentTileSchedulerILi128ELi96ELi256ELi32ELb0ELb0ELb1ELb1ELb1ELb1EEEEEEEEEvNT_6ParamsE --------------------------
	.section	.nv.constant0._ZN7cutlass13device_kernelIN5flash11enable_sm90INS1_16FlashAttnFwdSm90INS1_25CollectiveMainloopFwdSm90ILi2EN4cute5tupleIJNS5_1CILi1EEES8_S8_EEENS6_IJNS7_ILi128EEENS7_ILi96EEENS7_ILi64EEEEEELi256ENS_6half_tEfNS_4arch4Sm90ELb1ELb0ELb1ELb1ELb0ELb0ELb0ELb1ELb0ELb0ELb0ELb0EEENS1_21CollectiveEpilogueFwdINS6_IJSA_NS7_ILi256EEESB_EEES9_SE_SG_Li256ELb1ELb0ELb0ELb0EEENS1_36VarlenDynamicPersistentTileSchedulerILi128ELi96ELi256ELi32ELb0ELb0ELb1ELb1ELb1ELb1EEEEEEEEEvNT_6ParamsE,"a",@progbits
	.sectionflags	@""
	.align	4
.nv.constant0._ZN7cutlass13device_kernelIN5flash11enable_sm90INS1_16FlashAttnFwdSm90INS1_25CollectiveMainloopFwdSm90ILi2EN4cute5tupleIJNS5_1CILi1EEES8_S8_EEENS6_IJNS7_ILi128EEENS7_ILi96EEENS7_ILi64EEEEEELi256ENS_6half_tEfNS_4arch4Sm90ELb1ELb0ELb1ELb1ELb0ELb0ELb0ELb1ELb0ELb0ELb0ELb0EEENS1_21CollectiveEpilogueFwdINS6_IJSA_NS7_ILi256EEESB_EEES9_SE_SG_Li256ELb1ELb0ELb0ELb0EEENS1_36VarlenDynamicPersistentTileSchedulerILi128ELi96ELi256ELi32ELb0ELb0ELb1ELb1ELb1ELb1EEEEEEEEEvNT_6ParamsE:
	.zero		3456


//--------------------- .nv.constant0._ZN7cutlass13device_kernelIN5flash11enable_sm90INS1_16FlashAttnFwdSm90INS1_25CollectiveMainloopFwdSm90ILi2EN4cute5tupleIJNS5_1CILi1EEES8_S8_EEENS6_IJNS7_ILi128EEENS7_ILi96EEENS7_ILi64EEEEEELi256ENS_6half_tEfNS_4arch4Sm90ELb1ELb0ELb1ELb1ELb0ELb1ELb0ELb1ELb0ELb0ELb0ELb0EEENS1_21CollectiveEpilogueFwdINS6_IJSA_NS7_ILi256EEESB_EEES9_SE_SG_Li256ELb1ELb0ELb0ELb0EEENS1_36VarlenDynamicPersistentTileSchedulerILi128ELi96ELi256ELi32ELb0ELb0ELb1ELb1ELb1ELb1EEEEEEEEEvNT_6ParamsE --------------------------
	.section	.nv.constant0._ZN7cutlass13device_kernelIN5flash11enable_sm90INS1_16FlashAttnFwdSm90INS1_25CollectiveMainloopFwdSm90ILi2EN4cute5tupleIJNS5_1CILi1EEES8_S8_EEENS6_IJNS7_ILi128EEENS7_ILi96EEENS7_ILi64EEEEEELi256ENS_6half_tEfNS_4arch4Sm90ELb1ELb0ELb1ELb1ELb0ELb1ELb0ELb1ELb0ELb0ELb0ELb0EEENS1_21CollectiveEpilogueFwdINS6_IJSA_NS7_ILi256EEESB_EEES9_SE_SG_Li256ELb1ELb0ELb0ELb0EEENS1_36VarlenDynamicPersistentTileSchedulerILi128ELi96ELi256ELi32ELb0ELb0ELb1ELb1ELb1ELb1EEEEEEEEEvNT_6ParamsE,"a",@progbits
	.sectionflags	@""
	.align	4
.nv.constant0._ZN7cutlass13device_kernelIN5flash11enable_sm90INS1_16FlashAttnFwdSm90INS1_25CollectiveMainloopFwdSm90ILi2EN4cute5tupleIJNS5_1CILi1EEES8_S8_EEENS6_IJNS7_ILi128EEENS7_ILi96EEENS7_ILi64EEEEEELi256ENS_6half_tEfNS_4arch4Sm90ELb1ELb0ELb1ELb1ELb0ELb1ELb0ELb1ELb0ELb0ELb0ELb0EEENS1_21CollectiveEpilogueFwdINS6_IJSA_NS7_ILi256EEESB_EEES9_SE_SG_Li256ELb1ELb0ELb0ELb0EEENS1_36VarlenDynamicPersistentTileSchedulerILi128ELi96ELi256ELi32ELb0ELb0ELb1ELb1ELb1ELb1EEEEEEEEEvNT_6ParamsE:
	.zero		3456


//--------------------- .nv.constant0._ZN7cutlass13device_kernelIN5flash11enable_sm90INS1_16FlashAttnFwdSm90INS1_25CollectiveMainloopFwdSm90ILi2EN4cute5tupleIJNS5_1CILi1EEES8_S8_EEENS6_IJNS7_ILi128EEENS7_ILi96EEENS7_ILi64EEEEEELi256ENS_6half_tEfNS_4arch4Sm90ELb1ELb0ELb1ELb1ELb0ELb0ELb1ELb1ELb0ELb0ELb0ELb0EEENS1_21CollectiveEpilogueFwdINS6_IJSA_NS7_ILi256EEESB_EEES9_SE_SG_Li256ELb1ELb0ELb0ELb0EEENS1_36VarlenDynamicPersistentTileSchedulerILi128ELi96ELi256ELi32ELb0ELb0ELb1ELb1ELb1ELb1EEEEEEEEEvNT_6ParamsE --------------------------
	.section	.nv.constant0._ZN7cutlass13device_kernelIN5flash11enable_sm90INS1_16FlashAttnFwdSm90INS1_25CollectiveMainloopFwdSm90ILi2EN4cute5tupleIJNS5_1CILi1EEES8_S8_EEENS6_IJNS7_ILi128EEENS7_ILi96EEENS7_ILi64EEEEEELi256ENS_6half_tEfNS_4arch4Sm90ELb1ELb0ELb1ELb1ELb0ELb0ELb1ELb1ELb0ELb0ELb0ELb0EEENS1_21CollectiveEpilogueFwdINS6_IJSA_NS7_ILi256EEESB_EEES9_SE_SG_Li256ELb1ELb0ELb0ELb0EEENS1_36VarlenDynamicPersistentTileSchedulerILi128ELi96ELi256ELi32ELb0ELb0ELb1ELb1ELb1ELb1EEEEEEEEEvNT_6ParamsE,"a",@progbits
	.sectionflags	@""
	.align	4
.nv.constant0._ZN7cutlass13device_kernelIN5flash11enable_sm90INS1_16FlashAttnFwdSm90INS1_25CollectiveMainloopFwdSm90ILi2EN4cute5tupleIJNS5_1CILi1EEES8_S8_EEENS6_IJNS7_ILi128EEENS7_ILi96EEENS7_ILi64EEEEEELi256ENS_6half_tEfNS_4arch4Sm90ELb1ELb0ELb1ELb1ELb0ELb0ELb1ELb1ELb0ELb0ELb0ELb0EEENS1_21CollectiveEpilogueFwdINS6_IJSA_NS7_ILi256EEESB_EEES9_SE_SG_Li256ELb1ELb0ELb0ELb0EEENS1_36VarlenDynamicPersistentTileSchedulerILi128ELi96ELi256ELi32ELb0ELb0ELb1ELb1ELb1ELb1EEEEEEEEEvNT_6ParamsE:
	.zero		3712


//--------------------- .nv.constant0._ZN7cutlass13device_kernelIN5flash11enable_sm90INS1_16FlashAttnFwdSm90INS1_25CollectiveMainloopFwdSm90ILi2EN4cute5tupleIJNS5_1CILi1EEES8_S8_EEENS6_IJNS7_ILi128EEENS7_ILi96EEENS7_ILi64EEEEEELi256ENS_6half_tEfNS_4arch4Sm90ELb1ELb0ELb1ELb1ELb0ELb1ELb1ELb1ELb0ELb0ELb0ELb0EEENS1_21CollectiveEpilogueFwdINS6_IJSA_NS7_ILi256EEESB_EEES9_SE_SG_Li256ELb1ELb0ELb0ELb0EEENS1_36VarlenDynamicPersistentTileSchedulerILi128ELi96ELi256ELi32ELb0ELb0ELb1ELb1ELb1ELb1EEEEEEEEEvNT_6ParamsE --------------------------
	.section	.nv.constant0._ZN7cutlass13device_kernelIN5flash11enable_sm90INS1_16FlashAttnFwdSm90INS1_25CollectiveMainloopFwdSm90ILi2EN4cute5tupleIJNS5_1CILi1EEES8_S8_EEENS6_IJNS7_ILi128EEENS7_ILi96EEENS7_ILi64EEEEEELi256ENS_6half_tEfNS_4arch4Sm90ELb1ELb0ELb1ELb1ELb0ELb1ELb1ELb1ELb0ELb0ELb0ELb0EEENS1_21CollectiveEpilogueFwdINS6_IJSA_NS7_ILi256EEESB_EEES9_SE_SG_Li256ELb1ELb0ELb0ELb0EEENS1_36VarlenDynamicPersistentTileSchedulerILi128ELi96ELi256ELi32ELb0ELb0ELb1ELb1ELb1ELb1EEEEEEEEEvNT_6ParamsE,"a",@progbits
	.sectionflags	@""
	.align	4
.nv.constant0._ZN7cutlass13device_kernelIN5flash11enable_sm90INS1_16FlashAttnFwdSm90INS1_25CollectiveMainloopFwdSm90ILi2EN4cute5tupleIJNS5_1CILi1EEES8_S8_EEENS6_IJNS7_ILi128EEENS7_ILi96EEENS7_ILi64EEEEEELi256ENS_6half_tEfNS_4arch4Sm90ELb1ELb0ELb1ELb1ELb0ELb1ELb1ELb1ELb0ELb0ELb0ELb0EEENS1_21CollectiveEpilogueFwdINS6_IJSA_NS7_ILi256EEESB_EEES9_SE_SG_Li256ELb1ELb0ELb0ELb0EEENS1_36VarlenDynamicPersistentTileSchedulerILi128ELi96ELi256ELi32ELb0ELb0ELb1ELb1ELb1ELb1EEEEEEEEEvNT_6ParamsE:
	.zero		3712


//--------------------- SYMBOLS --------------------------

	.type		.nv.reservedSmem.offset0,@object
	.size		.nv.reservedSmem.offset0,0x4
